//
// Generated by NVIDIA NVVM Compiler
//
// Compiler Build ID: CL-36424714
// Cuda compilation tools, release 13.0, V13.0.88
// Based on NVVM 20.0.0
//

.version 9.0
.target sm_100
.address_size 64

	// .globl	_Z17pattern1_standardPfPKfi

.visible .entry _Z17pattern1_standardPfPKfi(
	.param .u64 .ptr .align 1 _Z17pattern1_standardPfPKfi_param_0,
	.param .u64 .ptr .align 1 _Z17pattern1_standardPfPKfi_param_1,
	.param .u32 _Z17pattern1_standardPfPKfi_param_2
)
{
	.reg .pred 	%p<2>;
	.reg .b32 	%r<6>;
	.reg .b32 	%f<3>;
	.reg .b64 	%rd<8>;

	ld.param.u64 	%rd1, [_Z17pattern1_standardPfPKfi_param_0];
	ld.param.u64 	%rd2, [_Z17pattern1_standardPfPKfi_param_1];
	ld.param.u32 	%r2, [_Z17pattern1_standardPfPKfi_param_2];
	mov.u32 	%r3, %ctaid.x;
	mov.u32 	%r4, %ntid.x;
	mov.u32 	%r5, %tid.x;
	mad.lo.s32 	%r1, %r3, %r4, %r5;
	setp.ge.s32 	%p1, %r1, %r2;
	@%p1 bra 	$L__BB0_2;
	cvta.to.global.u64 	%rd3, %rd2;
	cvta.to.global.u64 	%rd4, %rd1;
	mul.wide.s32 	%rd5, %r1, 4;
	add.s64 	%rd6, %rd3, %rd5;
	ld.global.f32 	%f1, [%rd6];
	fma.rn.f32 	%f2, %f1, 0f40000000, 0f3F800000;
	add.s64 	%rd7, %rd4, %rd5;
	st.global.f32 	[%rd7], %f2;
$L__BB0_2:
	ret;

}
	// .globl	_Z20pattern2_grid_stridePfPKfi
.visible .entry _Z20pattern2_grid_stridePfPKfi(
	.param .u64 .ptr .align 1 _Z20pattern2_grid_stridePfPKfi_param_0,
	.param .u64 .ptr .align 1 _Z20pattern2_grid_stridePfPKfi_param_1,
	.param .u32 _Z20pattern2_grid_stridePfPKfi_param_2
)
{
	.reg .pred 	%p<7>;
	.reg .b32 	%r<31>;
	.reg .b32 	%f<11>;
	.reg .b64 	%rd<18>;

	ld.param.u64 	%rd3, [_Z20pattern2_grid_stridePfPKfi_param_0];
	ld.param.u64 	%rd4, [_Z20pattern2_grid_stridePfPKfi_param_1];
	ld.param.u32 	%r12, [_Z20pattern2_grid_stridePfPKfi_param_2];
	cvta.to.global.u64 	%rd1, %rd3;
	cvta.to.global.u64 	%rd2, %rd4;
	mov.u32 	%r13, %ctaid.x;
	mov.u32 	%r14, %ntid.x;
	mov.u32 	%r15, %tid.x;
	mad.lo.s32 	%r29, %r13, %r14, %r15;
	mov.u32 	%r16, %nctaid.x;
	mul.lo.s32 	%r2, %r14, %r16;
	setp.ge.s32 	%p1, %r29, %r12;
	@%p1 bra 	$L__BB1_7;
	add.s32 	%r17, %r29, %r2;
	max.s32 	%r18, %r12, %r17;
	setp.lt.s32 	%p2, %r17, %r12;
	selp.u32 	%r19, 1, 0, %p2;
	add.s32 	%r20, %r17, %r19;
	sub.s32 	%r21, %r18, %r20;
	div.u32 	%r22, %r21, %r2;
	add.s32 	%r3, %r22, %r19;
	and.b32  	%r23, %r3, 3;
	setp.eq.s32 	%p3, %r23, 3;
	@%p3 bra 	$L__BB1_4;
	add.s32 	%r24, %r3, 1;
	and.b32  	%r25, %r24, 3;
	neg.s32 	%r27, %r25;
$L__BB1_3:
	.pragma "nounroll";
	mul.wide.s32 	%rd5, %r29, 4;
	add.s64 	%rd6, %rd1, %rd5;
	add.s64 	%rd7, %rd2, %rd5;
	ld.global.f32 	%f1, [%rd7];
	fma.rn.f32 	%f2, %f1, 0f40000000, 0f3F800000;
	st.global.f32 	[%rd6], %f2;
	add.s32 	%r29, %r29, %r2;
	add.s32 	%r27, %r27, 1;
	setp.ne.s32 	%p4, %r27, 0;
	@%p4 bra 	$L__BB1_3;
$L__BB1_4:
	setp.lt.u32 	%p5, %r3, 3;
	@%p5 bra 	$L__BB1_7;
	mul.wide.s32 	%rd11, %r2, 4;
	shl.b32 	%r26, %r2, 2;
$L__BB1_6:
	mul.wide.s32 	%rd8, %r29, 4;
	add.s64 	%rd9, %rd2, %rd8;
	ld.global.f32 	%f3, [%rd9];
	fma.rn.f32 	%f4, %f3, 0f40000000, 0f3F800000;
	add.s64 	%rd10, %rd1, %rd8;
	st.global.f32 	[%rd10], %f4;
	add.s64 	%rd12, %rd9, %rd11;
	ld.global.f32 	%f5, [%rd12];
	fma.rn.f32 	%f6, %f5, 0f40000000, 0f3F800000;
	add.s64 	%rd13, %rd10, %rd11;
	st.global.f32 	[%rd13], %f6;
	add.s64 	%rd14, %rd12, %rd11;
	ld.global.f32 	%f7, [%rd14];
	fma.rn.f32 	%f8, %f7, 0f40000000, 0f3F800000;
	add.s64 	%rd15, %rd13, %rd11;
	st.global.f32 	[%rd15], %f8;
	add.s64 	%rd16, %rd14, %rd11;
	ld.global.f32 	%f9, [%rd16];
	fma.rn.f32 	%f10, %f9, 0f40000000, 0f3F800000;
	add.s64 	%rd17, %rd15, %rd11;
	st.global.f32 	[%rd17], %f10;
	add.s32 	%r29, %r26, %r29;
	setp.lt.s32 	%p6, %r29, %r12;
	@%p6 bra 	$L__BB1_6;
$L__BB1_7:
	ret;

}
	// .globl	_Z19pattern3_vectorizedPfPKfi
.visible .entry _Z19pattern3_vectorizedPfPKfi(
	.param .u64 .ptr .align 1 _Z19pattern3_vectorizedPfPKfi_param_0,
	.param .u64 .ptr .align 1 _Z19pattern3_vectorizedPfPKfi_param_1,
	.param .u32 _Z19pattern3_vectorizedPfPKfi_param_2
)
{
	.reg .pred 	%p<2>;
	.reg .b32 	%r<8>;
	.reg .b32 	%f<9>;
	.reg .b64 	%rd<8>;

	ld.param.u64 	%rd1, [_Z19pattern3_vectorizedPfPKfi_param_0];
	ld.param.u64 	%rd2, [_Z19pattern3_vectorizedPfPKfi_param_1];
	ld.param.u32 	%r2, [_Z19pattern3_vectorizedPfPKfi_param_2];
	mov.u32 	%r3, %ctaid.x;
	mov.u32 	%r4, %ntid.x;
	mov.u32 	%r5, %tid.x;
	mad.lo.s32 	%r1, %r3, %r4, %r5;
	shl.b32 	%r6, %r1, 2;
	or.b32  	%r7, %r6, 3;
	setp.ge.s32 	%p1, %r7, %r2;
	@%p1 bra 	$L__BB2_2;
	cvta.to.global.u64 	%rd3, %rd2;
	cvta.to.global.u64 	%rd4, %rd1;
	mul.wide.s32 	%rd5, %r1, 16;
	add.s64 	%rd6, %rd3, %rd5;
	ld.global.v4.f32 	{%f1, %f2, %f3, %f4}, [%rd6];
	fma.rn.f32 	%f5, %f1, 0f40000000, 0f3F800000;
	fma.rn.f32 	%f6, %f2, 0f40000000, 0f3F800000;
	fma.rn.f32 	%f7, %f3, 0f40000000, 0f3F800000;
	fma.rn.f32 	%f8, %f4, 0f40000000, 0f3F800000;
	add.s64 	%rd7, %rd4, %rd5;
	st.global.v4.f32 	[%rd7], {%f5, %f6, %f7, %f8};
$L__BB2_2:
	ret;

}
	// .globl	_Z31pattern4_vectorized_grid_stridePfPKfi
.visible .entry _Z31pattern4_vectorized_grid_stridePfPKfi(
	.param .u64 .ptr .align 1 _Z31pattern4_vectorized_grid_stridePfPKfi_param_0,
	.param .u64 .ptr .align 1 _Z31pattern4_vectorized_grid_stridePfPKfi_param_1,
	.param .u32 _Z31pattern4_vectorized_grid_stridePfPKfi_param_2
)
{
	.reg .pred 	%p<13>;
	.reg .b32 	%r<60>;
	.reg .b32 	%f<51>;
	.reg .b64 	%rd<31>;

	ld.param.u64 	%rd3, [_Z31pattern4_vectorized_grid_stridePfPKfi_param_0];
	ld.param.u64 	%rd4, [_Z31pattern4_vectorized_grid_stridePfPKfi_param_1];
	ld.param.u32 	%r23, [_Z31pattern4_vectorized_grid_stridePfPKfi_param_2];
	cvta.to.global.u64 	%rd1, %rd3;
	cvta.to.global.u64 	%rd2, %rd4;
	mov.u32 	%r24, %ctaid.x;
	mov.u32 	%r25, %ntid.x;
	mov.u32 	%r26, %tid.x;
	mad.lo.s32 	%r1, %r24, %r25, %r26;
	mov.u32 	%r27, %nctaid.x;
	mul.lo.s32 	%r2, %r25, %r27;
	shr.s32 	%r28, %r23, 31;
	shr.u32 	%r29, %r28, 30;
	add.s32 	%r30, %r23, %r29;
	shr.s32 	%r3, %r30, 2;
	setp.ge.s32 	%p1, %r1, %r3;
	@%p1 bra 	$L__BB3_7;
	add.s32 	%r31, %r1, %r2;
	max.s32 	%r32, %r3, %r31;
	setp.lt.s32 	%p2, %r31, %r3;
	selp.u32 	%r33, 1, 0, %p2;
	add.s32 	%r34, %r31, %r33;
	sub.s32 	%r35, %r32, %r34;
	div.u32 	%r36, %r35, %r2;
	add.s32 	%r4, %r36, %r33;
	and.b32  	%r37, %r4, 3;
	setp.eq.s32 	%p3, %r37, 3;
	mov.u32 	%r54, %r1;
	@%p3 bra 	$L__BB3_4;
	add.s32 	%r38, %r4, 1;
	and.b32  	%r39, %r38, 3;
	neg.s32 	%r52, %r39;
	mov.u32 	%r54, %r1;
$L__BB3_3:
	.pragma "nounroll";
	mul.wide.s32 	%rd5, %r54, 16;
	add.s64 	%rd6, %rd1, %rd5;
	add.s64 	%rd7, %rd2, %rd5;
	ld.global.v4.f32 	{%f1, %f2, %f3, %f4}, [%rd7];
	fma.rn.f32 	%f5, %f1, 0f40000000, 0f3F800000;
	fma.rn.f32 	%f6, %f2, 0f40000000, 0f3F800000;
	fma.rn.f32 	%f7, %f3, 0f40000000, 0f3F800000;
	fma.rn.f32 	%f8, %f4, 0f40000000, 0f3F800000;
	st.global.v4.f32 	[%rd6], {%f5, %f6, %f7, %f8};
	add.s32 	%r54, %r54, %r2;
	add.s32 	%r52, %r52, 1;
	setp.ne.s32 	%p4, %r52, 0;
	@%p4 bra 	$L__BB3_3;
$L__BB3_4:
	setp.lt.u32 	%p5, %r4, 3;
	@%p5 bra 	$L__BB3_7;
	mul.wide.s32 	%rd11, %r2, 16;
	shl.b32 	%r40, %r2, 2;
$L__BB3_6:
	mul.wide.s32 	%rd8, %r54, 16;
	add.s64 	%rd9, %rd2, %rd8;
	ld.global.v4.f32 	{%f9, %f10, %f11, %f12}, [%rd9];
	fma.rn.f32 	%f13, %f9, 0f40000000, 0f3F800000;
	fma.rn.f32 	%f14, %f10, 0f40000000, 0f3F800000;
	fma.rn.f32 	%f15, %f11, 0f40000000, 0f3F800000;
	fma.rn.f32 	%f16, %f12, 0f40000000, 0f3F800000;
	add.s64 	%rd10, %rd1, %rd8;
	st.global.v4.f32 	[%rd10], {%f13, %f14, %f15, %f16};
	add.s64 	%rd12, %rd9, %rd11;
	ld.global.v4.f32 	{%f17, %f18, %f19, %f20}, [%rd12];
	fma.rn.f32 	%f21, %f17, 0f40000000, 0f3F800000;
	fma.rn.f32 	%f22, %f18, 0f40000000, 0f3F800000;
	fma.rn.f32 	%f23, %f19, 0f40000000, 0f3F800000;
	fma.rn.f32 	%f24, %f20, 0f40000000, 0f3F800000;
	add.s64 	%rd13, %rd10, %rd11;
	st.global.v4.f32 	[%rd13], {%f21, %f22, %f23, %f24};
	add.s64 	%rd14, %rd12, %rd11;
	ld.global.v4.f32 	{%f25, %f26, %f27, %f28}, [%rd14];
	fma.rn.f32 	%f29, %f25, 0f40000000, 0f3F800000;
	fma.rn.f32 	%f30, %f26, 0f40000000, 0f3F800000;
	fma.rn.f32 	%f31, %f27, 0f40000000, 0f3F800000;
	fma.rn.f32 	%f32, %f28, 0f40000000, 0f3F800000;
	add.s64 	%rd15, %rd13, %rd11;
	st.global.v4.f32 	[%rd15], {%f29, %f30, %f31, %f32};
	add.s64 	%rd16, %rd14, %rd11;
	ld.global.v4.f32 	{%f33, %f34, %f35, %f36}, [%rd16];
	fma.rn.f32 	%f37, %f33, 0f40000000, 0f3F800000;
	fma.rn.f32 	%f38, %f34, 0f40000000, 0f3F800000;
	fma.rn.f32 	%f39, %f35, 0f40000000, 0f3F800000;
	fma.rn.f32 	%f40, %f36, 0f40000000, 0f3F800000;
	add.s64 	%rd17, %rd15, %rd11;
	st.global.v4.f32 	[%rd17], {%f37, %f38, %f39, %f40};
	add.s32 	%r54, %r40, %r54;
	setp.lt.s32 	%p6, %r54, %r3;
	@%p6 bra 	$L__BB3_6;
$L__BB3_7:
	shl.b32 	%r41, %r3, 2;
	add.s32 	%r58, %r41, %r1;
	setp.ge.s32 	%p7, %r58, %r23;
	@%p7 bra 	$L__BB3_14;
	add.s32 	%r42, %r58, %r2;
	max.s32 	%r43, %r23, %r42;
	setp.lt.s32 	%p8, %r42, %r23;
	selp.u32 	%r44, 1, 0, %p8;
	add.s32 	%r45, %r42, %r44;
	sub.s32 	%r46, %r43, %r45;
	div.u32 	%r47, %r46, %r2;
	add.s32 	%r14, %r47, %r44;
	and.b32  	%r48, %r14, 3;
	setp.eq.s32 	%p9, %r48, 3;
	@%p9 bra 	$L__BB3_11;
	add.s32 	%r49, %r14, 1;
	and.b32  	%r50, %r49, 3;
	neg.s32 	%r56, %r50;
$L__BB3_10:
	.pragma "nounroll";
	mul.wide.s32 	%rd18, %r58, 4;
	add.s64 	%rd19, %rd1, %rd18;
	add.s64 	%rd20, %rd2, %rd18;
	ld.global.f32 	%f41, [%rd20];
	fma.rn.f32 	%f42, %f41, 0f40000000, 0f3F800000;
	st.global.f32 	[%rd19], %f42;
	add.s32 	%r58, %r58, %r2;
	add.s32 	%r56, %r56, 1;
	setp.ne.s32 	%p10, %r56, 0;
	@%p10 bra 	$L__BB3_10;
$L__BB3_11:
	setp.lt.u32 	%p11, %r14, 3;
	@%p11 bra 	$L__BB3_14;
	mul.wide.s32 	%rd24, %r2, 4;
	shl.b32 	%r51, %r2, 2;
$L__BB3_13:
	mul.wide.s32 	%rd21, %r58, 4;
	add.s64 	%rd22, %rd2, %rd21;
	ld.global.f32 	%f43, [%rd22];
	fma.rn.f32 	%f44, %f43, 0f40000000, 0f3F800000;
	add.s64 	%rd23, %rd1, %rd21;
	st.global.f32 	[%rd23], %f44;
	add.s64 	%rd25, %rd22, %rd24;
	ld.global.f32 	%f45, [%rd25];
	fma.rn.f32 	%f46, %f45, 0f40000000, 0f3F800000;
	add.s64 	%rd26, %rd23, %rd24;
	st.global.f32 	[%rd26], %f46;
	add.s64 	%rd27, %rd25, %rd24;
	ld.global.f32 	%f47, [%rd27];
	fma.rn.f32 	%f48, %f47, 0f40000000, 0f3F800000;
	add.s64 	%rd28, %rd26, %rd24;
	st.global.f32 	[%rd28], %f48;
	add.s64 	%rd29, %rd27, %rd24;
	ld.global.f32 	%f49, [%rd29];
	fma.rn.f32 	%f50, %f49, 0f40000000, 0f3F800000;
	add.s64 	%rd30, %rd28, %rd24;
	st.global.f32 	[%rd30], %f50;
	add.s32 	%r58, %r51, %r58;
	setp.lt.s32 	%p12, %r58, %r23;
	@%p12 bra 	$L__BB3_13;
$L__BB3_14:
	ret;

}
	// .globl	_Z22pattern_wrong_stride32PfPKfi
.visible .entry _Z22pattern_wrong_stride32PfPKfi(
	.param .u64 .ptr .align 1 _Z22pattern_wrong_stride32PfPKfi_param_0,
	.param .u64 .ptr .align 1 _Z22pattern_wrong_stride32PfPKfi_param_1,
	.param .u32 _Z22pattern_wrong_stride32PfPKfi_param_2
)
{
	.reg .pred 	%p<6>;
	.reg .b32 	%r<28>;
	.reg .b32 	%f<11>;
	.reg .b64 	%rd<13>;

	ld.param.u64 	%rd5, [_Z22pattern_wrong_stride32PfPKfi_param_0];
	ld.param.u64 	%rd6, [_Z22pattern_wrong_stride32PfPKfi_param_1];
	ld.param.u32 	%r13, [_Z22pattern_wrong_stride32PfPKfi_param_2];
	cvta.to.global.u64 	%rd1, %rd5;
	cvta.to.global.u64 	%rd2, %rd6;
	mov.u32 	%r14, %ctaid.x;
	mov.u32 	%r15, %ntid.x;
	mul.lo.s32 	%r1, %r14, %r15;
	mov.u32 	%r2, %tid.x;
	add.s32 	%r26, %r1, %r2;
	setp.ge.s32 	%p1, %r26, %r13;
	@%p1 bra 	$L__BB4_7;
	add.s32 	%r16, %r26, 32;
	max.s32 	%r17, %r13, %r16;
	not.b32 	%r18, %r1;
	add.s32 	%r19, %r17, %r18;
	sub.s32 	%r4, %r19, %r2;
	and.b32  	%r20, %r4, 96;
	setp.eq.s32 	%p2, %r20, 96;
	@%p2 bra 	$L__BB4_4;
	shr.u32 	%r21, %r4, 5;
	add.s32 	%r22, %r21, 1;
	and.b32  	%r23, %r22, 3;
	neg.s32 	%r24, %r23;
$L__BB4_3:
	.pragma "nounroll";
	mul.wide.s32 	%rd7, %r26, 4;
	add.s64 	%rd8, %rd1, %rd7;
	add.s64 	%rd9, %rd2, %rd7;
	ld.global.f32 	%f1, [%rd9];
	fma.rn.f32 	%f2, %f1, 0f40000000, 0f3F800000;
	st.global.f32 	[%rd8], %f2;
	add.s32 	%r26, %r26, 32;
	add.s32 	%r24, %r24, 1;
	setp.ne.s32 	%p3, %r24, 0;
	@%p3 bra 	$L__BB4_3;
$L__BB4_4:
	setp.lt.u32 	%p4, %r4, 96;
	@%p4 bra 	$L__BB4_7;
	add.s64 	%rd3, %rd2, 256;
	add.s64 	%rd4, %rd1, 256;
$L__BB4_6:
	mul.wide.s32 	%rd10, %r26, 4;
	add.s64 	%rd11, %rd3, %rd10;
	add.s64 	%rd12, %rd4, %rd10;
	ld.global.f32 	%f3, [%rd11+-256];
	fma.rn.f32 	%f4, %f3, 0f40000000, 0f3F800000;
	st.global.f32 	[%rd12+-256], %f4;
	ld.global.f32 	%f5, [%rd11+-128];
	fma.rn.f32 	%f6, %f5, 0f40000000, 0f3F800000;
	st.global.f32 	[%rd12+-128], %f6;
	ld.global.f32 	%f7, [%rd11];
	fma.rn.f32 	%f8, %f7, 0f40000000, 0f3F800000;
	st.global.f32 	[%rd12], %f8;
	ld.global.f32 	%f9, [%rd11+128];
	fma.rn.f32 	%f10, %f9, 0f40000000, 0f3F800000;
	st.global.f32 	[%rd12+128], %f10;
	add.s32 	%r26, %r26, 128;
	setp.lt.s32 	%p5, %r26, %r13;
	@%p5 bra 	$L__BB4_6;
$L__BB4_7:
	ret;

}


// ===== COMPILED SASS (sm_100) =====

	.target	sm_100

	.elftype	@"ET_EXEC"


//--------------------- .note.nv.tkinfo           --------------------------
	.section	.note.nv.tkinfo,"",@"SHT_NOTE"
	.sectionflags	@"SHF_NOTE_NV_TKINFO"
	.tkinfo
        /*0018*/ 	.word	0x00000002
        /*0030*/ 	.string	""
        /*0030*/ 	.string	"ptxas"
        /*0030*/ 	.string	"Cuda compilation tools, release 13.0, V13.0.88"
        /*0030*/ 	.string	"Build cuda_13.0.r13.0/compiler.36424714_0"
        /*0030*/ 	.string	"-arch sm_100 -m 64 "



//--------------------- .note.nv.cuinfo           --------------------------
	.section	.note.nv.cuinfo,"",@"SHT_NOTE"
	.sectionflags	@"SHF_NOTE_NV_CUINFO"
        /*0018*/ 	.short	0x0002
        /*001a*/ 	.short	0x0064
        /*001c*/ 	.short	0x0082
	.zero		2


//--------------------- .nv.info                  --------------------------
	.section	.nv.info,"",@"SHT_CUDA_INFO"
	.align	4


	//----- nvinfo : EIATTR_REGCOUNT
	.align		4
        /*0000*/ 	.byte	0x04, 0x2f
        /*0002*/ 	.short	(.L_1 - .L_0)
	.align		4
.L_0:
        /*0004*/ 	.word	index@(_Z17pattern1_standardPfPKfi)
        /*0008*/ 	.word	0x0000000c


	//----- nvinfo : EIATTR_FRAME_SIZE
	.align		4
.L_1:
        /*000c*/ 	.byte	0x04, 0x11
        /*000e*/ 	.short	(.L_3 - .L_2)
	.align		4
.L_2:
        /*0010*/ 	.word	index@(_Z17pattern1_standardPfPKfi)
        /*0014*/ 	.word	0x00000000


	//----- nvinfo : EIATTR_REGCOUNT
	.align		4
.L_3:
        /*0018*/ 	.byte	0x04, 0x2f
        /*001a*/ 	.short	(.L_5 - .L_4)
	.align		4
.L_4:
        /*001c*/ 	.word	index@(_Z20pattern2_grid_stridePfPKfi)
        /*0020*/ 	.word	0x0000001c


	//----- nvinfo : EIATTR_FRAME_SIZE
	.align		4
.L_5:
        /*0024*/ 	.byte	0x04, 0x11
        /*0026*/ 	.short	(.L_7 - .L_6)
	.align		4
.L_6:
        /*0028*/ 	.word	index@(_Z20pattern2_grid_stridePfPKfi)
        /*002c*/ 	.word	0x00000000


	//----- nvinfo : EIATTR_REGCOUNT
	.align		4
.L_7:
        /*0030*/ 	.byte	0x04, 0x2f
        /*0032*/ 	.short	(.L_9 - .L_8)
	.align		4
.L_8:
        /*0034*/ 	.word	index@(_Z19pattern3_vectorizedPfPKfi)
        /*0038*/ 	.word	0x0000000e


	//----- nvinfo : EIATTR_FRAME_SIZE
	.align		4
.L_9:
        /*003c*/ 	.byte	0x04, 0x11
        /*003e*/ 	.short	(.L_11 - .L_10)
	.align		4
.L_10:
        /*0040*/ 	.word	index@(_Z19pattern3_vectorizedPfPKfi)
        /*0044*/ 	.word	0x00000000


	//----- nvinfo : EIATTR_REGCOUNT
	.align		4
.L_11:
        /*0048*/ 	.byte	0x04, 0x2f
        /*004a*/ 	.short	(.L_13 - .L_12)
	.align		4
.L_12:
        /*004c*/ 	.word	index@(_Z31pattern4_vectorized_grid_stridePfPKfi)
        /*0050*/ 	.word	0x00000020


	//----- nvinfo : EIATTR_FRAME_SIZE
	.align		4
.L_13:
        /*0054*/ 	.byte	0x04, 0x11
        /*0056*/ 	.short	(.L_15 - .L_14)
	.align		4
.L_14:
        /*0058*/ 	.word	index@(_Z31pattern4_vectorized_grid_stridePfPKfi)
        /*005c*/ 	.word	0x00000000


	//----- nvinfo : EIATTR_REGCOUNT
	.align		4
.L_15:
        /*0060*/ 	.byte	0x04, 0x2f
        /*0062*/ 	.short	(.L_17 - .L_16)
	.align		4
.L_16:
        /*0064*/ 	.word	index@(_Z22pattern_wrong_stride32PfPKfi)
        /*0068*/ 	.word	0x00000012


	//----- nvinfo : EIATTR_FRAME_SIZE
	.align		4
.L_17:
        /*006c*/ 	.byte	0x04, 0x11
        /*006e*/ 	.short	(.L_19 - .L_18)
	.align		4
.L_18:
        /*0070*/ 	.word	index@(_Z22pattern_wrong_stride32PfPKfi)
        /*0074*/ 	.word	0x00000000


	//----- nvinfo : EIATTR_MIN_STACK_SIZE
	.align		4
.L_19:
        /*0078*/ 	.byte	0x04, 0x12
        /*007a*/ 	.short	(.L_21 - .L_20)
	.align		4
.L_20:
        /*007c*/ 	.word	index@(_Z22pattern_wrong_stride32PfPKfi)
        /*0080*/ 	.word	0x00000000


	//----- nvinfo : EIATTR_MIN_STACK_SIZE
	.align		4
.L_21:
        /*0084*/ 	.byte	0x04, 0x12
        /*0086*/ 	.short	(.L_23 - .L_22)
	.align		4
.L_22:
        /*0088*/ 	.word	index@(_Z31pattern4_vectorized_grid_stridePfPKfi)
        /*008c*/ 	.word	0x00000000


	//----- nvinfo : EIATTR_MIN_STACK_SIZE
	.align		4
.L_23:
        /*0090*/ 	.byte	0x04, 0x12
        /*0092*/ 	.short	(.L_25 - .L_24)
	.align		4
.L_24:
        /*0094*/ 	.word	index@(_Z19pattern3_vectorizedPfPKfi)
        /*0098*/ 	.word	0x00000000


	//----- nvinfo : EIATTR_MIN_STACK_SIZE
	.align		4
.L_25:
        /*009c*/ 	.byte	0x04, 0x12
        /*009e*/ 	.short	(.L_27 - .L_26)
	.align		4
.L_26:
        /*00a0*/ 	.word	index@(_Z20pattern2_grid_stridePfPKfi)
        /*00a4*/ 	.word	0x00000000


	//----- nvinfo : EIATTR_MIN_STACK_SIZE
	.align		4
.L_27:
        /*00a8*/ 	.byte	0x04, 0x12
        /*00aa*/ 	.short	(.L_29 - .L_28)
	.align		4
.L_28:
        /*00ac*/ 	.word	index@(_Z17pattern1_standardPfPKfi)
        /*00b0*/ 	.word	0x00000000
.L_29:


//--------------------- .nv.compat                --------------------------
	.section	.nv.compat,"",@"SHT_CUDA_COMPAT_INFO"
	.align	4
        /*0000*/ 	.byte	0x02, 0x09, 0x00, 0x00, 0x02, 0x02, 0x01, 0x00, 0x02, 0x05, 0x05, 0x00, 0x03, 0x07, 0x01, 0x01
        /*0010*/ 	.byte	0x02, 0x03, 0x00, 0x00, 0x02, 0x06, 0x01, 0x00, 0x04, 0x0b, 0x08, 0x00, 0x09, 0x00, 0x00, 0x00
        /*0020*/ 	.byte	0x00, 0x00, 0x00, 0x00


//--------------------- .nv.info._Z22pattern_wrong_stride32PfPKfi --------------------------
	.section	.nv.info._Z22pattern_wrong_stride32PfPKfi,"",@"SHT_CUDA_INFO"
	.sectionflags	@""
	.align	4


	//----- nvinfo : EIATTR_CUDA_API_VERSION
	.align		4
        /*0000*/ 	.byte	0x04, 0x37
        /*0002*/ 	.short	(.L_31 - .L_30)
.L_30:
        /*0004*/ 	.word	0x00000082


	//----- nvinfo : EIATTR_KPARAM_INFO
	.align		4
.L_31:
        /*0008*/ 	.byte	0x04, 0x17
        /*000a*/ 	.short	(.L_33 - .L_32)
.L_32:
        /*000c*/ 	.word	0x00000000
        /*0010*/ 	.short	0x0002
        /*0012*/ 	.short	0x0010
        /*0014*/ 	.byte	0x00, 0xf0, 0x11, 0x00


	//----- nvinfo : EIATTR_KPARAM_INFO
	.align		4
.L_33:
        /*0018*/ 	.byte	0x04, 0x17
        /*001a*/ 	.short	(.L_35 - .L_34)
.L_34:
        /*001c*/ 	.word	0x00000000
        /*0020*/ 	.short	0x0001
        /*0022*/ 	.short	0x0008
        /*0024*/ 	.byte	0x00, 0xf5, 0x21, 0x00


	//----- nvinfo : EIATTR_KPARAM_INFO
	.align		4
.L_35:
        /*0028*/ 	.byte	0x04, 0x17
        /*002a*/ 	.short	(.L_37 - .L_36)
.L_36:
        /*002c*/ 	.word	0x00000000
        /*0030*/ 	.short	0x0000
        /*0032*/ 	.short	0x0000
        /*0034*/ 	.byte	0x00, 0xf5, 0x21, 0x00


	//----- nvinfo : EIATTR_SPARSE_MMA_MASK
	.align		4
.L_37:
        /*0038*/ 	.byte	0x03, 0x50
        /*003a*/ 	.short	0x0000


	//----- nvinfo : EIATTR_MAXREG_COUNT
	.align		4
        /*003c*/ 	.byte	0x03, 0x1b
        /*003e*/ 	.short	0x00ff


	//----- nvinfo : EIATTR_MERCURY_ISA_VERSION
	.align		4
        /*0040*/ 	.byte	0x03, 0x5f
        /*0042*/ 	.short	0x0101


	//----- nvinfo : EIATTR_VRC_CTA_INIT_COUNT
	.align		4
        /*0044*/ 	.byte	0x02, 0x4a
	.zero		1
	.zero		1


	//----- nvinfo : EIATTR_EXIT_INSTR_OFFSETS
	.align		4
        /*0048*/ 	.byte	0x04, 0x1c
        /*004a*/ 	.short	(.L_39 - .L_38)


	//   ....[0]....
.L_38:
        /*004c*/ 	.word	0x00000080


	//   ....[1]....
        /*0050*/ 	.word	0x00000220


	//   ....[2]....
        /*0054*/ 	.word	0x000003e0


	//----- nvinfo : EIATTR_CRS_STACK_SIZE
	.align		4
.L_39:
        /*0058*/ 	.byte	0x04, 0x1e
        /*005a*/ 	.short	(.L_41 - .L_40)
.L_40:
        /*005c*/ 	.word	0x00000000


	//----- nvinfo : EIATTR_CBANK_PARAM_SIZE
	.align		4
.L_41:
        /*0060*/ 	.byte	0x03, 0x19
        /*0062*/ 	.short	0x0014


	//----- nvinfo : EIATTR_PARAM_CBANK
	.align		4
        /*0064*/ 	.byte	0x04, 0x0a
        /*0066*/ 	.short	(.L_43 - .L_42)
	.align		4
.L_42:
        /*0068*/ 	.word	index@(.nv.constant0._Z22pattern_wrong_stride32PfPKfi)
        /*006c*/ 	.short	0x0380
        /*006e*/ 	.short	0x0014


	//----- nvinfo : EIATTR_SW_WAR
	.align		4
.L_43:
        /*0070*/ 	.byte	0x04, 0x36
        /*0072*/ 	.short	(.L_45 - .L_44)
.L_44:
        /*0074*/ 	.word	0x00000008
.L_45:


//--------------------- .nv.info._Z31pattern4_vectorized_grid_stridePfPKfi --------------------------
	.section	.nv.info._Z31pattern4_vectorized_grid_stridePfPKfi,"",@"SHT_CUDA_INFO"
	.sectionflags	@""
	.align	4


	//----- nvinfo : EIATTR_CUDA_API_VERSION
	.align		4
        /*0000*/ 	.byte	0x04, 0x37
        /*0002*/ 	.short	(.L_47 - .L_46)
.L_46:
        /*0004*/ 	.word	0x00000082


	//----- nvinfo : EIATTR_KPARAM_INFO
	.align		4
.L_47:
        /*0008*/ 	.byte	0x04, 0x17
        /*000a*/ 	.short	(.L_49 - .L_48)
.L_48:
        /*000c*/ 	.word	0x00000000
        /*0010*/ 	.short	0x0002
        /*0012*/ 	.short	0x0010
        /*0014*/ 	.byte	0x00, 0xf0, 0x11, 0x00


	//----- nvinfo : EIATTR_KPARAM_INFO
	.align		4
.L_49:
        /*0018*/ 	.byte	0x04, 0x17
        /*001a*/ 	.short	(.L_51 - .L_50)
.L_50:
        /*001c*/ 	.word	0x00000000
        /*0020*/ 	.short	0x0001
        /*0022*/ 	.short	0x0008
        /*0024*/ 	.byte	0x00, 0xf5, 0x21, 0x00


	//----- nvinfo : EIATTR_KPARAM_INFO
	.align		4
.L_51:
        /*0028*/ 	.byte	0x04, 0x17
        /*002a*/ 	.short	(.L_53 - .L_52)
.L_52:
        /*002c*/ 	.word	0x00000000
        /*0030*/ 	.short	0x0000
        /*0032*/ 	.short	0x0000
        /*0034*/ 	.byte	0x00, 0xf5, 0x21, 0x00


	//----- nvinfo : EIATTR_SPARSE_MMA_MASK
	.align		4
.L_53:
        /*0038*/ 	.byte	0x03, 0x50
        /*003a*/ 	.short	0x0000


	//----- nvinfo : EIATTR_MAXREG_COUNT
	.align		4
        /*003c*/ 	.byte	0x03, 0x1b
        /*003e*/ 	.short	0x00ff


	//----- nvinfo : EIATTR_MERCURY_ISA_VERSION
	.align		4
        /*0040*/ 	.byte	0x03, 0x5f
        /*0042*/ 	.short	0x0101


	//----- nvinfo : EIATTR_VRC_CTA_INIT_COUNT
	.align		4
        /*0044*/ 	.byte	0x02, 0x4a
	.zero		1
	.zero		1


	//----- nvinfo : EIATTR_EXIT_INSTR_OFFSETS
	.align		4
        /*0048*/ 	.byte	0x04, 0x1c
        /*004a*/ 	.short	(.L_55 - .L_54)


	//   ....[0]....
.L_54:
        /*004c*/ 	.word	0x000006b0


	//   ....[1]....
        /*0050*/ 	.word	0x000009b0


	//   ....[2]....
        /*0054*/ 	.word	0x00000b40


	//----- nvinfo : EIATTR_CRS_STACK_SIZE
	.align		4
.L_55:
        /*0058*/ 	.byte	0x04, 0x1e
        /*005a*/ 	.short	(.L_57 - .L_56)
.L_56:
        /*005c*/ 	.word	0x00000000


	//----- nvinfo : EIATTR_CBANK_PARAM_SIZE
	.align		4
.L_57:
        /*0060*/ 	.byte	0x03, 0x19
        /*0062*/ 	.short	0x0014


	//----- nvinfo : EIATTR_PARAM_CBANK
	.align		4
        /*0064*/ 	.byte	0x04, 0x0a
        /*0066*/ 	.short	(.L_59 - .L_58)
	.align		4
.L_58:
        /*0068*/ 	.word	index@(.nv.constant0._Z31pattern4_vectorized_grid_stridePfPKfi)
        /*006c*/ 	.short	0x0380
        /*006e*/ 	.short	0x0014


	//----- nvinfo : EIATTR_SW_WAR
	.align		4
.L_59:
        /*0070*/ 	.byte	0x04, 0x36
        /*0072*/ 	.short	(.L_61 - .L_60)
.L_60:
        /*0074*/ 	.word	0x00000008
.L_61:


//--------------------- .nv.info._Z19pattern3_vectorizedPfPKfi --------------------------
	.section	.nv.info._Z19pattern3_vectorizedPfPKfi,"",@"SHT_CUDA_INFO"
	.sectionflags	@""
	.align	4


	//----- nvinfo : EIATTR_CUDA_API_VERSION
	.align		4
        /*0000*/ 	.byte	0x04, 0x37
        /*0002*/ 	.short	(.L_63 - .L_62)
.L_62:
        /*0004*/ 	.word	0x00000082


	//----- nvinfo : EIATTR_KPARAM_INFO
	.align		4
.L_63:
        /*0008*/ 	.byte	0x04, 0x17
        /*000a*/ 	.short	(.L_65 - .L_64)
.L_64:
        /*000c*/ 	.word	0x00000000
        /*0010*/ 	.short	0x0002
        /*0012*/ 	.short	0x0010
        /*0014*/ 	.byte	0x00, 0xf0, 0x11, 0x00


	//----- nvinfo : EIATTR_KPARAM_INFO
	.align		4
.L_65:
        /*0018*/ 	.byte	0x04, 0x17
        /*001a*/ 	.short	(.L_67 - .L_66)
.L_66:
        /*001c*/ 	.word	0x00000000
        /*0020*/ 	.short	0x0001
        /*0022*/ 	.short	0x0008
        /*0024*/ 	.byte	0x00, 0xf5, 0x21, 0x00


	//----- nvinfo : EIATTR_KPARAM_INFO
	.align		4
.L_67:
        /*0028*/ 	.byte	0x04, 0x17
        /*002a*/ 	.short	(.L_69 - .L_68)
.L_68:
        /*002c*/ 	.word	0x00000000
        /*0030*/ 	.short	0x0000
        /*0032*/ 	.short	0x0000
        /*0034*/ 	.byte	0x00, 0xf5, 0x21, 0x00


	//----- nvinfo : EIATTR_SPARSE_MMA_MASK
	.align		4
.L_69:
        /*0038*/ 	.byte	0x03, 0x50
        /*003a*/ 	.short	0x0000


	//----- nvinfo : EIATTR_MAXREG_COUNT
	.align		4
        /*003c*/ 	.byte	0x03, 0x1b
        /*003e*/ 	.short	0x00ff


	//----- nvinfo : EIATTR_MERCURY_ISA_VERSION
	.align		4
        /*0040*/ 	.byte	0x03, 0x5f
        /*0042*/ 	.short	0x0101


	//----- nvinfo : EIATTR_VRC_CTA_INIT_COUNT
	.align		4
        /*0044*/ 	.byte	0x02, 0x4a
	.zero		1
	.zero		1


	//----- nvinfo : EIATTR_EXIT_INSTR_OFFSETS
	.align		4
        /*0048*/ 	.byte	0x04, 0x1c
        /*004a*/ 	.short	(.L_71 - .L_70)


	//   ....[0]....
.L_70:
        /*004c*/ 	.word	0x00000080


	//   ....[1]....
        /*0050*/ 	.word	0x00000150


	//----- nvinfo : EIATTR_CBANK_PARAM_SIZE
	.align		4
.L_71:
        /*0054*/ 	.byte	0x03, 0x19
        /*0056*/ 	.short	0x0014


	//----- nvinfo : EIATTR_PARAM_CBANK
	.align		4
        /*0058*/ 	.byte	0x04, 0x0a
        /*005a*/ 	.short	(.L_73 - .L_72)
	.align		4
.L_72:
        /*005c*/ 	.word	index@(.nv.constant0._Z19pattern3_vectorizedPfPKfi)
        /*0060*/ 	.short	0x0380
        /*0062*/ 	.short	0x0014


	//----- nvinfo : EIATTR_SW_WAR
	.align		4
.L_73:
        /*0064*/ 	.byte	0x04, 0x36
        /*0066*/ 	.short	(.L_75 - .L_74)
.L_74:
        /*0068*/ 	.word	0x00000008
.L_75:


//--------------------- .nv.info._Z20pattern2_grid_stridePfPKfi --------------------------
	.section	.nv.info._Z20pattern2_grid_stridePfPKfi,"",@"SHT_CUDA_INFO"
	.sectionflags	@""
	.align	4


	//----- nvinfo : EIATTR_CUDA_API_VERSION
	.align		4
        /*0000*/ 	.byte	0x04, 0x37
        /*0002*/ 	.short	(.L_77 - .L_76)
.L_76:
        /*0004*/ 	.word	0x00000082


	//----- nvinfo : EIATTR_KPARAM_INFO
	.align		4
.L_77:
        /*0008*/ 	.byte	0x04, 0x17
        /*000a*/ 	.short	(.L_79 - .L_78)
.L_78:
        /*000c*/ 	.word	0x00000000
        /*0010*/ 	.short	0x0002
        /*0012*/ 	.short	0x0010
        /*0014*/ 	.byte	0x00, 0xf0, 0x11, 0x00


	//----- nvinfo : EIATTR_KPARAM_INFO
	.align		4
.L_79:
        /*0018*/ 	.byte	0x04, 0x17
        /*001a*/ 	.short	(.L_81 - .L_80)
.L_80:
        /*001c*/ 	.word	0x00000000
        /*0020*/ 	.short	0x0001
        /*0022*/ 	.short	0x0008
        /*0024*/ 	.byte	0x00, 0xf5, 0x21, 0x00


	//----- nvinfo : EIATTR_KPARAM_INFO
	.align		4
.L_81:
        /*0028*/ 	.byte	0x04, 0x17
        /*002a*/ 	.short	(.L_83 - .L_82)
.L_82:
        /*002c*/ 	.word	0x00000000
        /*0030*/ 	.short	0x0000
        /*0032*/ 	.short	0x0000
        /*0034*/ 	.byte	0x00, 0xf5, 0x21, 0x00


	//----- nvinfo : EIATTR_SPARSE_MMA_MASK
	.align		4
.L_83:
        /*0038*/ 	.byte	0x03, 0x50
        /*003a*/ 	.short	0x0000


	//----- nvinfo : EIATTR_MAXREG_COUNT
	.align		4
        /*003c*/ 	.byte	0x03, 0x1b
        /*003e*/ 	.short	0x00ff


	//----- nvinfo : EIATTR_MERCURY_ISA_VERSION
	.align		4
        /*0040*/ 	.byte	0x03, 0x5f
        /*0042*/ 	.short	0x0101


	//----- nvinfo : EIATTR_VRC_CTA_INIT_COUNT
	.align		4
        /*0044*/ 	.byte	0x02, 0x4a
	.zero		1
	.zero		1


	//----- nvinfo : EIATTR_EXIT_INSTR_OFFSETS
	.align		4
        /*0048*/ 	.byte	0x04, 0x1c
        /*004a*/ 	.short	(.L_85 - .L_84)


	//   ....[0]....
.L_84:
        /*004c*/ 	.word	0x00000090


	//   ....[1]....
        /*0050*/ 	.word	0x000003a0


	//   ....[2]....
        /*0054*/ 	.word	0x00000530


	//----- nvinfo : EIATTR_CRS_STACK_SIZE
	.align		4
.L_85:
        /*0058*/ 	.byte	0x04, 0x1e
        /*005a*/ 	.short	(.L_87 - .L_86)
.L_86:
        /*005c*/ 	.word	0x00000000


	//----- nvinfo : EIATTR_CBANK_PARAM_SIZE
	.align		4
.L_87:
        /*0060*/ 	.byte	0x03, 0x19
        /*0062*/ 	.short	0x0014


	//----- nvinfo : EIATTR_PARAM_CBANK
	.align		4
        /*0064*/ 	.byte	0x04, 0x0a
        /*0066*/ 	.short	(.L_89 - .L_88)
	.align		4
.L_88:
        /*0068*/ 	.word	index@(.nv.constant0._Z20pattern2_grid_stridePfPKfi)
        /*006c*/ 	.short	0x0380
        /*006e*/ 	.short	0x0014


	//----- nvinfo : EIATTR_SW_WAR
	.align		4
.L_89:
        /*0070*/ 	.byte	0x04, 0x36
        /*0072*/ 	.short	(.L_91 - .L_90)
.L_90:
        /*0074*/ 	.word	0x00000008
.L_91:


//--------------------- .nv.info._Z17pattern1_standardPfPKfi --------------------------
	.section	.nv.info._Z17pattern1_standardPfPKfi,"",@"SHT_CUDA_INFO"
	.sectionflags	@""
	.align	4


	//----- nvinfo : EIATTR_CUDA_API_VERSION
	.align		4
        /*0000*/ 	.byte	0x04, 0x37
        /*0002*/ 	.short	(.L_93 - .L_92)
.L_92:
        /*0004*/ 	.word	0x00000082


	//----- nvinfo : EIATTR_KPARAM_INFO
	.align		4
.L_93:
        /*0008*/ 	.byte	0x04, 0x17
        /*000a*/ 	.short	(.L_95 - .L_94)
.L_94:
        /*000c*/ 	.word	0x00000000
        /*0010*/ 	.short	0x0002
        /*0012*/ 	.short	0x0010
        /*0014*/ 	.byte	0x00, 0xf0, 0x11, 0x00


	//----- nvinfo : EIATTR_KPARAM_INFO
	.align		4
.L_95:
        /*0018*/ 	.byte	0x04, 0x17
        /*001a*/ 	.short	(.L_97 - .L_96)
.L_96:
        /*001c*/ 	.word	0x00000000
        /*0020*/ 	.short	0x0001
        /*0022*/ 	.short	0x0008
        /*0024*/ 	.byte	0x00, 0xf5, 0x21, 0x00


	//----- nvinfo : EIATTR_KPARAM_INFO
	.align		4
.L_97:
        /*0028*/ 	.byte	0x04, 0x17
        /*002a*/ 	.short	(.L_99 - .L_98)
.L_98:
        /*002c*/ 	.word	0x00000000
        /*0030*/ 	.short	0x0000
        /*0032*/ 	.short	0x0000
        /*0034*/ 	.byte	0x00, 0xf5, 0x21, 0x00


	//----- nvinfo : EIATTR_SPARSE_MMA_MASK
	.align		4
.L_99:
        /*0038*/ 	.byte	0x03, 0x50
        /*003a*/ 	.short	0x0000


	//----- nvinfo : EIATTR_MAXREG_COUNT
	.align		4
        /*003c*/ 	.byte	0x03, 0x1b
        /*003e*/ 	.short	0x00ff


	//----- nvinfo : EIATTR_MERCURY_ISA_VERSION
	.align		4
        /*0040*/ 	.byte	0x03, 0x5f
        /*0042*/ 	.short	0x0101


	//----- nvinfo : EIATTR_VRC_CTA_INIT_COUNT
	.align		4
        /*0044*/ 	.byte	0x02, 0x4a
	.zero		1
	.zero		1


	//----- nvinfo : EIATTR_EXIT_INSTR_OFFSETS
	.align		4
        /*0048*/ 	.byte	0x04, 0x1c
        /*004a*/ 	.short	(.L_101 - .L_100)


	//   ....[0]....
.L_100:
        /*004c*/ 	.word	0x00000070


	//   ....[1]....
        /*0050*/ 	.word	0x00000110


	//----- nvinfo : EIATTR_CBANK_PARAM_SIZE
	.align		4
.L_101:
        /*0054*/ 	.byte	0x03, 0x19
        /*0056*/ 	.short	0x0014


	//----- nvinfo : EIATTR_PARAM_CBANK
	.align		4
        /*0058*/ 	.byte	0x04, 0x0a
        /*005a*/ 	.short	(.L_103 - .L_102)
	.align		4
.L_102:
        /*005c*/ 	.word	index@(.nv.constant0._Z17pattern1_standardPfPKfi)
        /*0060*/ 	.short	0x0380
        /*0062*/ 	.short	0x0014


	//----- nvinfo : EIATTR_SW_WAR
	.align		4
.L_103:
        /*0064*/ 	.byte	0x04, 0x36
        /*0066*/ 	.short	(.L_105 - .L_104)
.L_104:
        /*0068*/ 	.word	0x00000008
.L_105:


//--------------------- .nv.callgraph             --------------------------
	.section	.nv.callgraph,"",@"SHT_CUDA_CALLGRAPH"
	.align	4
	.sectionentsize	8
	.align		4
        /*0000*/ 	.word	0x00000000
	.align		4
        /*0004*/ 	.word	0xffffffff
	.align		4
        /*0008*/ 	.word	0x00000000
	.align		4
        /*000c*/ 	.word	0xfffffffe
	.align		4
        /*0010*/ 	.word	0x00000000
	.align		4
        /*0014*/ 	.word	0xfffffffd
	.align		4
        /*0018*/ 	.word	0x00000000
	.align		4
        /*001c*/ 	.word	0xfffffffc


//--------------------- .text._Z22pattern_wrong_stride32PfPKfi --------------------------
	.section	.text._Z22pattern_wrong_stride32PfPKfi,"ax",@progbits
	.align	128
        .global         _Z22pattern_wrong_stride32PfPKfi
        .type           _Z22pattern_wrong_stride32PfPKfi,@function
        .size           _Z22pattern_wrong_stride32PfPKfi,(.L_x_23 - _Z22pattern_wrong_stride32PfPKfi)
        .other          _Z22pattern_wrong_stride32PfPKfi,@"STO_CUDA_ENTRY STV_DEFAULT"
_Z22pattern_wrong_stride32PfPKfi:
.text._Z22pattern_wrong_stride32PfPKfi:
[----:B------:R-:W-:Y:S01]  /*0000*/  LDC R1, c[0x0][0x37c] ;  /* 0x0000df00ff017b82 */ /* 0x000fe20000000800 */
[----:B------:R-:W0:Y:S07]  /*0010*/  S2R R5, SR_TID.X ;  /* 0x0000000000057919 */ /* 0x000e2e0000002100 */
[----:B------:R-:W1:Y:S01]  /*0020*/  S2UR UR4, SR_CTAID.X ;  /* 0x00000000000479c3 */ /* 0x000e620000002500 */
[----:B------:R-:W1:Y:S07]  /*0030*/  LDCU UR5, c[0x0][0x360] ;  /* 0x00006c00ff0577ac */ /* 0x000e6e0008000800 */
[----:B------:R-:W2:Y:S01]  /*0040*/  LDC R0, c[0x0][0x390] ;  /* 0x0000e400ff007b82 */ /* 0x000ea20000000800 */
[----:B-1----:R-:W-:-:S06]  /*0050*/  UIMAD UR4, UR4, UR5, URZ ;  /* 0x00000005040472a4 */ /* 0x002fcc000f8e02ff */
[----:B0-----:R-:W-:-:S05]  /*0060*/  VIADD R3, R5, UR4 ;  /* 0x0000000405037c36 */ /* 0x001fca0008000000 */
[----:B--2---:R-:W-:-:S13]  /*0070*/  ISETP.GE.AND P0, PT, R3, R0, PT ;  /* 0x000000000300720c */ /* 0x004fda0003f06270 */
[----:B------:R-:W-:Y:S05]  /*0080*/  @P0 EXIT ;  /* 0x000000000000094d */ /* 0x000fea0003800000 */
[----:B------:R-:W-:Y:S01]  /*0090*/  ULOP3.LUT UR4, URZ, UR4, URZ, 0x33, !UPT ;  /* 0x00000004ff047292 */ /* 0x000fe2000f8e33ff */
[----:B------:R-:W-:Y:S01]  /*00a0*/  VIADDMNMX R2, R3, 0x20, R0, !PT ;  /* 0x0000002003027846 */ /* 0x000fe20007800100 */
[----:B------:R-:W0:Y:S01]  /*00b0*/  LDCU.64 UR8, c[0x0][0x358] ;  /* 0x00006b00ff0877ac */ /* 0x000e220008000a00 */
[----:B------:R-:W-:Y:S03]  /*00c0*/  BSSY.RECONVERGENT B0, `(.L_x_0) ;  /* 0x0000015000007945 */ /* 0x000fe60003800200 */
[----:B------:R-:W-:-:S04]  /*00d0*/  IADD3 R2, PT, PT, -R5, UR4, R2 ;  /* 0x0000000405027c10 */ /* 0x000fc8000fffe102 */
[C---:B------:R-:W-:Y:S02]  /*00e0*/  LOP3.LUT R4, R2.reuse, 0x60, RZ, 0xc0, !PT ;  /* 0x0000006002047812 */ /* 0x040fe400078ec0ff */
[----:B------:R-:W-:Y:S02]  /*00f0*/  ISETP.GE.U32.AND P0, PT, R2, 0x60, PT ;  /* 0x000000600200780c */ /* 0x000fe40003f06070 */
[----:B------:R-:W-:-:S13]  /*0100*/  ISETP.NE.AND P1, PT, R4, 0x60, PT ;  /* 0x000000600400780c */ /* 0x000fda0003f25270 */
[----:B0-----:R-:W-:Y:S05]  /*0110*/  @!P1 BRA `(.L_x_1) ;  /* 0x00000000003c9947 */ /* 0x001fea0003800000 */
[----:B------:R-:W0:Y:S01]  /*0120*/  LDC.64 R8, c[0x0][0x380] ;  /* 0x0000e000ff087b82 */ /* 0x000e220000000a00 */
[----:B------:R-:W-:-:S04]  /*0130*/  LEA.HI R2, R2, 0x1, RZ, 0x1b ;  /* 0x0000000102027811 */ /* 0x000fc800078fd8ff */
[----:B------:R-:W-:-:S03]  /*0140*/  LOP3.LUT R2, R2, 0x3, RZ, 0xc0, !PT ;  /* 0x0000000302027812 */ /* 0x000fc600078ec0ff */
[----:B------:R-:W1:Y:S01]  /*0150*/  LDC.64 R10, c[0x0][0x388] ;  /* 0x0000e200ff0a7b82 */ /* 0x000e620000000a00 */
[----:B------:R-:W-:-:S07]  /*0160*/  IADD3 R2, PT, PT, -R2, RZ, RZ ;  /* 0x000000ff02027210 */ /* 0x000fce0007ffe1ff */
.L_x_2:
[----:B-1----:R-:W-:-:S06]  /*0170*/  IMAD.WIDE R6, R3, 0x4, R10 ;  /* 0x0000000403067825 */ /* 0x002fcc00078e020a */
[----:B--2---:R-:W2:Y:S01]  /*0180*/  LDG.E R6, desc[UR8][R6.64] ;  /* 0x0000000806067981 */ /* 0x004ea2000c1e1900 */
[----:B------:R-:W-:Y:S01]  /*0190*/  IMAD.MOV.U32 R13, RZ, RZ, 0x40000000 ;  /* 0x40000000ff0d7424 */ /* 0x000fe200078e00ff */
[----:B------:R-:W-:Y:S01]  /*01a0*/  IADD3 R2, PT, PT, R2, 0x1, RZ ;  /* 0x0000000102027810 */ /* 0x000fe20007ffe0ff */
[----:B0-----:R-:W-:-:S03]  /*01b0*/  IMAD.WIDE R4, R3, 0x4, R8 ;  /* 0x0000000403047825 */ /* 0x001fc600078e0208 */
[----:B------:R-:W-:Y:S01]  /*01c0*/  ISETP.NE.AND P1, PT, R2, RZ, PT ;  /* 0x000000ff0200720c */ /* 0x000fe20003f25270 */
[----:B------:R-:W-:Y:S02]  /*01d0*/  VIADD R3, R3, 0x20 ;  /* 0x0000002003037836 */ /* 0x000fe40000000000 */
[----:B--2---:R-:W-:-:S05]  /*01e0*/  FFMA R13, R6, R13, 1 ;  /* 0x3f800000060d7423 */ /* 0x004fca000000000d */
[----:B------:R2:W-:Y:S05]  /*01f0*/  STG.E desc[UR8][R4.64], R13 ;  /* 0x0000000d04007986 */ /* 0x0005ea000c101908 */
[----:B------:R-:W-:Y:S05]  /*0200*/  @P1 BRA `(.L_x_2) ;  /* 0xfffffffc00d81947 */ /* 0x000fea000383ffff */
.L_x_1:
[----:B------:R-:W-:Y:S05]  /*0210*/  BSYNC.RECONVERGENT B0 ;  /* 0x0000000000007941 */ /* 0x000fea0003800200 */
.L_x_0:
[----:B------:R-:W-:Y:S05]  /*0220*/  @!P0 EXIT ;  /* 0x000000000000894d */ /* 0x000fea0003800000 */
[----:B------:R-:W0:Y:S02]  /*0230*/  LDCU.128 UR4, c[0x0][0x380] ;  /* 0x00007000ff0477ac */ /* 0x000e240008000c00 */
[----:B0-----:R-:W-:Y:S02]  /*0240*/  UIADD3 UR6, UP0, UPT, UR6, 0x100, URZ ;  /* 0x0000010006067890 */ /* 0x001fe4000ff1e0ff */
[----:B------:R-:W-:Y:S02]  /*0250*/  UIADD3 UR4, UP1, UPT, UR4, 0x100, URZ ;  /* 0x0000010004047890 */ /* 0x000fe4000ff3e0ff */
[----:B------:R-:W-:Y:S02]  /*0260*/  UIADD3.X UR7, UPT, UPT, URZ, UR7, URZ, UP0, !UPT ;  /* 0x00000007ff077290 */ /* 0x000fe400087fe4ff */
[----:B------:R-:W-:-:S12]  /*0270*/  UIADD3.X UR5, UPT, UPT, URZ, UR5, URZ, UP1, !UPT ;  /* 0x00000005ff057290 */ /* 0x000fd80008ffe4ff */
.L_x_3:
[----:B--2---:R-:W-:Y:S01]  /*0280*/  MOV R4, UR6 ;  /* 0x0000000600047c02 */ /* 0x004fe20008000f00 */
[----:B------:R-:W-:-:S04]  /*0290*/  IMAD.U32 R5, RZ, RZ, UR7 ;  /* 0x00000007ff057e24 */ /* 0x000fc8000f8e00ff */
[----:B------:R-:W-:-:S05]  /*02a0*/  IMAD.WIDE R4, R3, 0x4, R4 ;  /* 0x0000000403047825 */ /* 0x000fca00078e0204 */
[----:B------:R-:W2:Y:S01]  /*02b0*/  LDG.E R2, desc[UR8][R4.64+-0x100] ;  /* 0xffff000804027981 */ /* 0x000ea2000c1e1900 */
[----:B0-----:R-:W-:Y:S01]  /*02c0*/  HFMA2 R15, -RZ, RZ, 2, 0 ;  /* 0x40000000ff0f7431 */ /* 0x001fe200000001ff */
[----:B------:R-:W-:Y:S01]  /*02d0*/  MOV R6, UR4 ;  /* 0x0000000400067c02 */ /* 0x000fe20008000f00 */
[----:B------:R-:W-:-:S04]  /*02e0*/  IMAD.U32 R7, RZ, RZ, UR5 ;  /* 0x00000005ff077e24 */ /* 0x000fc8000f8e00ff */
[----:B------:R-:W-:-:S04]  /*02f0*/  IMAD.WIDE R6, R3, 0x4, R6 ;  /* 0x0000000403067825 */ /* 0x000fc800078e0206 */
[----:B--2---:R-:W-:-:S05]  /*0300*/  FFMA R9, R2, R15, 1 ;  /* 0x3f80000002097423 */ /* 0x004fca000000000f */
[----:B------:R0:W-:Y:S04]  /*0310*/  STG.E desc[UR8][R6.64+-0x100], R9 ;  /* 0xffff000906007986 */ /* 0x0001e8000c101908 */
[----:B------:R-:W2:Y:S02]  /*0320*/  LDG.E R2, desc[UR8][R4.64+-0x80] ;  /* 0xffff800804027981 */ /* 0x000ea4000c1e1900 */
[----:B--2---:R-:W-:-:S05]  /*0330*/  FFMA R11, R2, R15, 1 ;  /* 0x3f800000020b7423 */ /* 0x004fca000000000f */
[----:B------:R0:W-:Y:S04]  /*0340*/  STG.E desc[UR8][R6.64+-0x80], R11 ;  /* 0xffff800b06007986 */ /* 0x0001e8000c101908 */
[----:B------:R-:W2:Y:S02]  /*0350*/  LDG.E R2, desc[UR8][R4.64] ;  /* 0x0000000804027981 */ /* 0x000ea4000c1e1900 */
[----:B--2---:R-:W-:-:S05]  /*0360*/  FFMA R13, R2, R15, 1 ;  /* 0x3f800000020d7423 */ /* 0x004fca000000000f */
[----:B------:R0:W-:Y:S04]  /*0370*/  STG.E desc[UR8][R6.64], R13 ;  /* 0x0000000d06007986 */ /* 0x0001e8000c101908 */
[----:B------:R-:W2:Y:S01]  /*0380*/  LDG.E R2, desc[UR8][R4.64+0x80] ;  /* 0x0000800804027981 */ /* 0x000ea2000c1e1900 */
[----:B------:R-:W-:-:S05]  /*0390*/  VIADD R3, R3, 0x80 ;  /* 0x0000008003037836 */ /* 0x000fca0000000000 */
[----:B------:R-:W-:Y:S01]  /*03a0*/  ISETP.GE.AND P0, PT, R3, R0, PT ;  /* 0x000000000300720c */ /* 0x000fe20003f06270 */
[----:B--2---:R-:W-:-:S05]  /*03b0*/  FFMA R15, R2, R15, 1 ;  /* 0x3f800000020f7423 */ /* 0x004fca000000000f */
[----:B------:R0:W-:Y:S07]  /*03c0*/  STG.E desc[UR8][R6.64+0x80], R15 ;  /* 0x0000800f06007986 */ /* 0x0001ee000c101908 */
[----:B------:R-:W-:Y:S05]  /*03d0*/  @!P0 BRA `(.L_x_3) ;  /* 0xfffffffc00a88947 */ /* 0x000fea000383ffff */
[----:B------:R-:W-:Y:S05]  /*03e0*/  EXIT ;  /* 0x000000000000794d */ /* 0x000fea0003800000 */
.L_x_4:
[----:B------:R-:W-:-:S00]  /*03f0*/  BRA `(.L_x_4) ;  /* 0xfffffffc00fc7947 */ /* 0x000fc0000383ffff */
[----:B------:R-:W-:-:S00]  /*0400*/  NOP ;  /* 0x0000000000007918 */ /* 0x000fc00000000000 */
[----:B------:R-:W-:-:S00]  /*0410*/  NOP ;  /* 0x0000000000007918 */ /* 0x000fc00000000000 */
[----:B------:R-:W-:-:S00]  /*0420*/  NOP ;  /* 0x0000000000007918 */ /* 0x000fc00000000000 */
[----:B------:R-:W-:-:S00]  /*0430*/  NOP ;  /* 0x0000000000007918 */ /* 0x000fc00000000000 */
[----:B------:R-:W-:-:S00]  /*0440*/  NOP ;  /* 0x0000000000007918 */ /* 0x000fc00000000000 */
[----:B------:R-:W-:-:S00]  /*0450*/  NOP ;  /* 0x0000000000007918 */ /* 0x000fc00000000000 */
[----:B------:R-:W-:-:S00]  /*0460*/  NOP ;  /* 0x0000000000007918 */ /* 0x000fc00000000000 */
[----:B------:R-:W-:-:S00]  /*0470*/  NOP ;  /* 0x0000000000007918 */ /* 0x000fc00000000000 */
.L_x_23:


//--------------------- .text._Z31pattern4_vectorized_grid_stridePfPKfi --------------------------
	.section	.text._Z31pattern4_vectorized_grid_stridePfPKfi,"ax",@progbits
	.align	128
        .global         _Z31pattern4_vectorized_grid_stridePfPKfi
        .type           _Z31pattern4_vectorized_grid_stridePfPKfi,@function
        .size           _Z31pattern4_vectorized_grid_stridePfPKfi,(.L_x_24 - _Z31pattern4_vectorized_grid_stridePfPKfi)
        .other          _Z31pattern4_vectorized_grid_stridePfPKfi,@"STO_CUDA_ENTRY STV_DEFAULT"
_Z31pattern4_vectorized_grid_stridePfPKfi:
.text._Z31pattern4_vectorized_grid_stridePfPKfi:
[----:B------:R-:W-:Y:S01]  /*0000*/  LDC R1, c[0x0][0x37c] ;  /* 0x0000df00ff017b82 */ /* 0x000fe20000000800 */
[----:B------:R-:W0:Y:S07]  /*0010*/  S2R R2, SR_TID.X ;  /* 0x0000000000027919 */ /* 0x000e2e0000002100 */
[----:B------:R-:W1:Y:S01]  /*0020*/  LDC R0, c[0x0][0x390] ;  /* 0x0000e400ff007b82 */ /* 0x000e620000000800 */
[----:B------:R-:W2:Y:S01]  /*0030*/  LDCU.64 UR4, c[0x0][0x358] ;  /* 0x00006b00ff0477ac */ /* 0x000ea20008000a00 */
[----:B------:R-:W-:Y:S06]  /*0040*/  BSSY.RECONVERGENT B0, `(.L_x_5) ;  /* 0x0000064000007945 */ /* 0x000fec0003800200 */
[----:B------:R-:W0:Y:S08]  /*0050*/  S2UR UR6, SR_CTAID.X ;  /* 0x00000000000679c3 */ /* 0x000e300000002500 */
[----:B------:R-:W0:Y:S01]  /*0060*/  LDC R5, c[0x0][0x360] ;  /* 0x0000d800ff057b82 */ /* 0x000e220000000800 */
[----:B------:R-:W3:Y:S01]  /*0070*/  LDCU UR7, c[0x0][0x370] ;  /* 0x00006e00ff0777ac */ /* 0x000ee20008000800 */
[----:B-1----:R-:W-:-:S04]  /*0080*/  SHF.R.S32.HI R3, RZ, 0x1f, R0 ;  /* 0x0000001fff037819 */ /* 0x002fc80000011400 */
[----:B------:R-:W-:-:S04]  /*0090*/  LEA.HI R3, R3, R0, RZ, 0x2 ;  /* 0x0000000003037211 */ /* 0x000fc800078f10ff */
[----:B------:R-:W-:Y:S01]  /*00a0*/  SHF.R.S32.HI R3, RZ, 0x2, R3 ;  /* 0x00000002ff037819 */ /* 0x000fe20000011403 */
[C---:B0-----:R-:W-:Y:S02]  /*00b0*/  IMAD R2, R5.reuse, UR6, R2 ;  /* 0x0000000605027c24 */ /* 0x041fe4000f8e0202 */
[----:B---3--:R-:W-:-:S03]  /*00c0*/  IMAD R5, R5, UR7, RZ ;  /* 0x0000000705057c24 */ /* 0x008fc6000f8e02ff */
[----:B------:R-:W-:-:S13]  /*00d0*/  ISETP.GE.AND P0, PT, R2, R3, PT ;  /* 0x000000030200720c */ /* 0x000fda0003f06270 */
[----:B--2---:R-:W-:Y:S05]  /*00e0*/  @P0 BRA `(.L_x_6) ;  /* 0x0000000400640947 */ /* 0x004fea0003800000 */
[----:B------:R-:W0:Y:S01]  /*00f0*/  I2F.U32.RP R10, R5 ;  /* 0x00000005000a7306 */ /* 0x000e220000209000 */
[-C--:B------:R-:W-:Y:S01]  /*0100*/  IADD3 R4, PT, PT, R2, R5.reuse, RZ ;  /* 0x0000000502047210 */ /* 0x080fe20007ffe0ff */
[----:B------:R-:W1:Y:S01]  /*0110*/  LDC.64 R20, c[0x0][0x380] ;  /* 0x0000e000ff147b82 */ /* 0x000e620000000a00 */
[----:B------:R-:W-:Y:S01]  /*0120*/  IADD3 R11, PT, PT, RZ, -R5, RZ ;  /* 0x80000005ff0b7210 */ /* 0x000fe20007ffe0ff */
[----:B------:R-:W-:Y:S01]  /*0130*/  BSSY.RECONVERGENT B1, `(.L_x_7) ;  /* 0x000002f000017945 */ /* 0x000fe20003800200 */
[----:B------:R-:W-:Y:S02]  /*0140*/  ISETP.GE.AND P0, PT, R4, R3, PT ;  /* 0x000000030400720c */ /* 0x000fe40003f06270 */
[----:B------:R-:W-:Y:S02]  /*0150*/  VIMNMX R9, PT, PT, R3, R4, !PT ;  /* 0x0000000403097248 */ /* 0x000fe40007fe0100 */
[----:B------:R-:W-:Y:S01]  /*0160*/  SEL R8, RZ, 0x1, P0 ;  /* 0x00000001ff087807 */ /* 0x000fe20000000000 */
[----:B------:R-:W2:Y:S01]  /*0170*/  LDC.64 R22, c[0x0][0x388] ;  /* 0x0000e200ff167b82 */ /* 0x000ea20000000a00 */
[----:B------:R-:W-:-:S02]  /*0180*/  ISETP.NE.U32.AND P2, PT, R5, RZ, PT ;  /* 0x000000ff0500720c */ /* 0x000fc40003f45070 */
[----:B------:R-:W-:Y:S01]  /*0190*/  IADD3 R4, PT, PT, R9, -R4, -R8 ;  /* 0x8000000409047210 */ /* 0x000fe20007ffe808 */
[----:B0-----:R-:W0:Y:S02]  /*01a0*/  MUFU.RCP R10, R10 ;  /* 0x0000000a000a7308 */ /* 0x001e240000001000 */
[----:B0-----:R-:W-:-:S06]  /*01b0*/  IADD3 R6, PT, PT, R10, 0xffffffe, RZ ;  /* 0x0ffffffe0a067810 */ /* 0x001fcc0007ffe0ff */
[----:B------:R0:W3:Y:S02]  /*01c0*/  F2I.FTZ.U32.TRUNC.NTZ R7, R6 ;  /* 0x0000000600077305 */ /* 0x0000e4000021f000 */
[----:B0-----:R-:W-:Y:S02]  /*01d0*/  HFMA2 R6, -RZ, RZ, 0, 0 ;  /* 0x00000000ff067431 */ /* 0x001fe400000001ff */
[----:B---3--:R-:W-:-:S04]  /*01e0*/  IMAD R11, R11, R7, RZ ;  /* 0x000000070b0b7224 */ /* 0x008fc800078e02ff */
[----:B------:R-:W-:-:S06]  /*01f0*/  IMAD.HI.U32 R7, R7, R11, R6 ;  /* 0x0000000b07077227 */ /* 0x000fcc00078e0006 */
[----:B------:R-:W-:-:S04]  /*0200*/  IMAD.HI.U32 R7, R7, R4, RZ ;  /* 0x0000000407077227 */ /* 0x000fc800078e00ff */
[----:B------:R-:W-:-:S04]  /*0210*/  IMAD.MOV R6, RZ, RZ, -R7 ;  /* 0x000000ffff067224 */ /* 0x000fc800078e0a07 */
[----:B------:R-:W-:-:S05]  /*0220*/  IMAD R4, R5, R6, R4 ;  /* 0x0000000605047224 */ /* 0x000fca00078e0204 */
[----:B------:R-:W-:-:S13]  /*0230*/  ISETP.GE.U32.AND P0, PT, R4, R5, PT ;  /* 0x000000050400720c */ /* 0x000fda0003f06070 */
[----:B------:R-:W-:Y:S02]  /*0240*/  @P0 IADD3 R4, PT, PT, -R5, R4, RZ ;  /* 0x0000000405040210 */ /* 0x000fe40007ffe1ff */
[----:B------:R-:W-:Y:S02]  /*0250*/  @P0 IADD3 R7, PT, PT, R7, 0x1, RZ ;  /* 0x0000000107070810 */ /* 0x000fe40007ffe0ff */
[----:B------:R-:W-:-:S13]  /*0260*/  ISETP.GE.U32.AND P1, PT, R4, R5, PT ;  /* 0x000000050400720c */ /* 0x000fda0003f26070 */
[----:B------:R-:W-:Y:S02]  /*0270*/  @P1 IADD3 R7, PT, PT, R7, 0x1, RZ ;  /* 0x0000000107071810 */ /* 0x000fe40007ffe0ff */
[----:B------:R-:W-:-:S04]  /*0280*/  @!P2 LOP3.LUT R7, RZ, R5, RZ, 0x33, !PT ;  /* 0x00000005ff07a212 */ /* 0x000fc800078e33ff */
[----:B------:R-:W-:-:S04]  /*0290*/  IADD3 R8, PT, PT, R8, R7, RZ ;  /* 0x0000000708087210 */ /* 0x000fc80007ffe0ff */
[C---:B------:R-:W-:Y:S02]  /*02a0*/  LOP3.LUT R4, R8.reuse, 0x3, RZ, 0xc0, !PT ;  /* 0x0000000308047812 */ /* 0x040fe400078ec0ff */
[----:B------:R-:W-:Y:S02]  /*02b0*/  ISETP.GE.U32.AND P1, PT, R8, 0x3, PT ;  /* 0x000000030800780c */ /* 0x000fe40003f26070 */
[----:B------:R-:W-:Y:S01]  /*02c0*/  ISETP.NE.AND P0, PT, R4, 0x3, PT ;  /* 0x000000030400780c */ /* 0x000fe20003f05270 */
[----:B------:R-:W-:-:S12]  /*02d0*/  IMAD.MOV.U32 R4, RZ, RZ, R2 ;  /* 0x000000ffff047224 */ /* 0x000fd800078e0002 */
[----:B-12---:R-:W-:Y:S05]  /*02e0*/  @!P0 BRA `(.L_x_8) ;  /* 0x00000000004c8947 */ /* 0x006fea0003800000 */
[----:B------:R-:W0:Y:S01]  /*02f0*/  LDC.64 R6, c[0x0][0x380] ;  /* 0x0000e000ff067b82 */ /* 0x000e220000000a00 */
[----:B------:R-:W-:Y:S02]  /*0300*/  IADD3 R8, PT, PT, R8, 0x1, RZ ;  /* 0x0000000108087810 */ /* 0x000fe40007ffe0ff */
[----:B------:R-:W-:Y:S02]  /*0310*/  MOV R4, R2 ;  /* 0x0000000200047202 */ /* 0x000fe40000000f00 */
[----:B------:R-:W-:-:S03]  /*0320*/  LOP3.LUT R8, R8, 0x3, RZ, 0xc0, !PT ;  /* 0x0000000308087812 */ /* 0x000fc600078ec0ff */
[----:B------:R-:W1:Y:S01]  /*0330*/  LDC.64 R12, c[0x0][0x388] ;  /* 0x0000e200ff0c7b82 */ /* 0x000e620000000a00 */
[----:B------:R-:W-:-:S07]  /*0340*/  IADD3 R18, PT, PT, -R8, RZ, RZ ;  /* 0x000000ff08127210 */ /* 0x000fce0007ffe1ff */
.L_x_9:
[----:B-1----:R-:W-:-:S05]  /*0350*/  IMAD.WIDE R16, R4, 0x10, R12 ;  /* 0x0000001004107825 */ /* 0x002fca00078e020c */
[----:B--2---:R-:W2:Y:S01]  /*0360*/  LDG.E.128 R8, desc[UR4][R16.64] ;  /* 0x0000000410087981 */ /* 0x004ea2000c1e1d00 */
[----:B------:R-:W-:Y:S01]  /*0370*/  MOV R14, 0x40000000 ;  /* 0x40000000000e7802 */ /* 0x000fe20000000f00 */
[----:B------:R-:W-:-:S05]  /*0380*/  VIADD R18, R18, 0x1 ;  /* 0x0000000112127836 */ /* 0x000fca0000000000 */
[----:B------:R-:W-:Y:S01]  /*0390*/  ISETP.NE.AND P0, PT, R18, RZ, PT ;  /* 0x000000ff1200720c */ /* 0x000fe20003f05270 */
[-C--:B--2---:R-:W-:Y:S01]  /*03a0*/  FFMA R8, R8, R14.reuse, 1 ;  /* 0x3f80000008087423 */ /* 0x084fe2000000000e */
[-C--:B------:R-:W-:Y:S01]  /*03b0*/  FFMA R9, R9, R14.reuse, 1 ;  /* 0x3f80000009097423 */ /* 0x080fe2000000000e */
[-C--:B------:R-:W-:Y:S01]  /*03c0*/  FFMA R10, R10, R14.reuse, 1 ;  /* 0x3f8000000a0a7423 */ /* 0x080fe2000000000e */
[----:B------:R-:W-:Y:S01]  /*03d0*/  FFMA R11, R11, R14, 1 ;  /* 0x3f8000000b0b7423 */ /* 0x000fe2000000000e */
[----:B0-----:R-:W-:Y:S01]  /*03e0*/  IMAD.WIDE R14, R4, 0x10, R6 ;  /* 0x00000010040e7825 */ /* 0x001fe200078e0206 */
[----:B------:R-:W-:-:S04]  /*03f0*/  IADD3 R4, PT, PT, R5, R4, RZ ;  /* 0x0000000405047210 */ /* 0x000fc80007ffe0ff */
[----:B------:R2:W-:Y:S03]  /*0400*/  STG.E.128 desc[UR4][R14.64], R8 ;  /* 0x000000080e007986 */ /* 0x0005e6000c101d04 */
[----:B------:R-:W-:Y:S05]  /*0410*/  @P0 BRA `(.L_x_9) ;  /* 0xfffffffc00cc0947 */ /* 0x000fea000383ffff */
.L_x_8:
[----:B------:R-:W-:Y:S05]  /*0420*/  BSYNC.RECONVERGENT B1 ;  /* 0x0000000000017941 */ /* 0x000fea0003800200 */
.L_x_7:
[----:B------:R-:W-:Y:S05]  /*0430*/  @!P1 BRA `(.L_x_6) ;  /* 0x0000000000909947 */ /* 0x000fea0003800000 */
.L_x_10:
[----:B0-----:R-:W-:-:S05]  /*0440*/  IMAD.WIDE R16, R4, 0x10, R22 ;  /* 0x0000001004107825 */ /* 0x001fca00078e0216 */
[----:B--2---:R-:W2:Y:S01]  /*0450*/  LDG.E.128 R8, desc[UR4][R16.64] ;  /* 0x0000000410087981 */ /* 0x004ea2000c1e1d00 */
[----:B------:R-:W-:Y:S02]  /*0460*/  HFMA2 R6, -RZ, RZ, 2, 0 ;  /* 0x40000000ff067431 */ /* 0x000fe400000001ff */
[----:B------:R-:W-:-:S04]  /*0470*/  IMAD.WIDE R28, R4, 0x10, R20 ;  /* 0x00000010041c7825 */ /* 0x000fc800078e0214 */
[----:B------:R-:W-:-:S04]  /*0480*/  IMAD.WIDE R26, R5, 0x10, R16 ;  /* 0x00000010051a7825 */ /* 0x000fc800078e0210 */
[-C--:B--2---:R-:W-:Y:S01]  /*0490*/  FFMA R8, R8, R6.reuse, 1 ;  /* 0x3f80000008087423 */ /* 0x084fe20000000006 */
[-C--:B------:R-:W-:Y:S01]  /*04a0*/  FFMA R9, R9, R6.reuse, 1 ;  /* 0x3f80000009097423 */ /* 0x080fe20000000006 */
[-C--:B------:R-:W-:Y:S01]  /*04b0*/  FFMA R10, R10, R6.reuse, 1 ;  /* 0x3f8000000a0a7423 */ /* 0x080fe20000000006 */
[----:B------:R-:W-:-:S05]  /*04c0*/  FFMA R11, R11, R6, 1 ;  /* 0x3f8000000b0b7423 */ /* 0x000fca0000000006 */
[----:B------:R0:W-:Y:S04]  /*04d0*/  STG.E.128 desc[UR4][R28.64], R8 ;  /* 0x000000081c007986 */ /* 0x0001e8000c101d04 */
[----:B------:R1:W2:Y:S02]  /*04e0*/  LDG.E.128 R12, desc[UR4][R26.64] ;  /* 0x000000041a0c7981 */ /* 0x0002a4000c1e1d00 */
[----:B-1----:R-:W-:-:S04]  /*04f0*/  IMAD.WIDE R26, R5, 0x10, R26 ;  /* 0x00000010051a7825 */ /* 0x002fc800078e021a */
[----:B0-----:R-:W-:-:S04]  /*0500*/  IMAD.WIDE R28, R5, 0x10, R28 ;  /* 0x00000010051c7825 */ /* 0x001fc800078e021c */
[-C--:B--2---:R-:W-:Y:S01]  /*0510*/  FFMA R12, R12, R6.reuse, 1 ;  /* 0x3f8000000c0c7423 */ /* 0x084fe20000000006 */
[-C--:B------:R-:W-:Y:S01]  /*0520*/  FFMA R13, R13, R6.reuse, 1 ;  /* 0x3f8000000d0d7423 */ /* 0x080fe20000000006 */
[-C--:B------:R-:W-:Y:S01]  /*0530*/  FFMA R14, R14, R6.reuse, 1 ;  /* 0x3f8000000e0e7423 */ /* 0x080fe20000000006 */
[----:B------:R-:W-:-:S05]  /*0540*/  FFMA R15, R15, R6, 1 ;  /* 0x3f8000000f0f7423 */ /* 0x000fca0000000006 */
[----:B------:R0:W-:Y:S04]  /*0550*/  STG.E.128 desc[UR4][R28.64], R12 ;  /* 0x0000000c1c007986 */ /* 0x0001e8000c101d04 */
[----:B------:R1:W2:Y:S01]  /*0560*/  LDG.E.128 R16, desc[UR4][R26.64] ;  /* 0x000000041a107981 */ /* 0x0002a2000c1e1d00 */
[----:B------:R-:W-:-:S04]  /*0570*/  IMAD.WIDE R24, R5, 0x10, R28 ;  /* 0x0000001005187825 */ /* 0x000fc800078e021c */
[----:B-1----:R-:W-:-:S04]  /*0580*/  IMAD.WIDE R26, R5, 0x10, R26 ;  /* 0x00000010051a7825 */ /* 0x002fc800078e021a */
[-C--:B--2---:R-:W-:Y:S01]  /*0590*/  FFMA R16, R16, R6.reuse, 1 ;  /* 0x3f80000010107423 */ /* 0x084fe20000000006 */
[-C--:B------:R-:W-:Y:S01]  /*05a0*/  FFMA R17, R17, R6.reuse, 1 ;  /* 0x3f80000011117423 */ /* 0x080fe20000000006 */
[-C--:B------:R-:W-:Y:S01]  /*05b0*/  FFMA R18, R18, R6.reuse, 1 ;  /* 0x3f80000012127423 */ /* 0x080fe20000000006 */
[----:B------:R-:W-:-:S05]  /*05c0*/  FFMA R19, R19, R6, 1 ;  /* 0x3f80000013137423 */ /* 0x000fca0000000006 */
[----:B------:R0:W-:Y:S04]  /*05d0*/  STG.E.128 desc[UR4][R24.64], R16 ;  /* 0x0000001018007986 */ /* 0x0001e8000c101d04 */
[----:B------:R-:W2:Y:S01]  /*05e0*/  LDG.E.128 R8, desc[UR4][R26.64] ;  /* 0x000000041a087981 */ /* 0x000ea2000c1e1d00 */
[----:B------:R-:W-:-:S04]  /*05f0*/  LEA R4, R5, R4, 0x2 ;  /* 0x0000000405047211 */ /* 0x000fc800078e10ff */
[----:B------:R-:W-:Y:S01]  /*0600*/  ISETP.GE.AND P0, PT, R4, R3, PT ;  /* 0x000000030400720c */ /* 0x000fe20003f06270 */
[-C--:B--2---:R-:W-:Y:S01]  /*0610*/  FFMA R8, R8, R6.reuse, 1 ;  /* 0x3f80000008087423 */ /* 0x084fe20000000006 */
[-C--:B------:R-:W-:Y:S01]  /*0620*/  FFMA R9, R9, R6.reuse, 1 ;  /* 0x3f80000009097423 */ /* 0x080fe20000000006 */
[-C--:B------:R-:W-:Y:S01]  /*0630*/  FFMA R10, R10, R6.reuse, 1 ;  /* 0x3f8000000a0a7423 */ /* 0x080fe20000000006 */
[----:B------:R-:W-:Y:S01]  /*0640*/  FFMA R11, R11, R6, 1 ;  /* 0x3f8000000b0b7423 */ /* 0x000fe20000000006 */
[----:B------:R-:W-:-:S05]  /*0650*/  IMAD.WIDE R6, R5, 0x10, R24 ;  /* 0x0000001005067825 */ /* 0x000fca00078e0218 */
[----:B------:R0:W-:Y:S03]  /*0660*/  STG.E.128 desc[UR4][R6.64], R8 ;  /* 0x0000000806007986 */ /* 0x0001e6000c101d04 */
[----:B------:R-:W-:Y:S05]  /*0670*/  @!P0 BRA `(.L_x_10) ;  /* 0xfffffffc00708947 */ /* 0x000fea000383ffff */
.L_x_6:
[----:B------:R-:W-:Y:S05]  /*0680*/  BSYNC.RECONVERGENT B0 ;  /* 0x0000000000007941 */ /* 0x000fea0003800200 */
.L_x_5:
[----:B------:R-:W-:-:S04]  /*0690*/  LEA R4, R3, R2, 0x2 ;  /* 0x0000000203047211 */ /* 0x000fc800078e10ff */
[----:B------:R-:W-:-:S13]  /*06a0*/  ISETP.GE.AND P0, PT, R4, R0, PT ;  /* 0x000000000400720c */ /* 0x000fda0003f06270 */
[----:B------:R-:W-:Y:S05]  /*06b0*/  @P0 EXIT ;  /* 0x000000000000094d */ /* 0x000fea0003800000 */
[----:B0-2---:R-:W0:Y:S01]  /*06c0*/  I2F.U32.RP R9, R5 ;  /* 0x0000000500097306 */ /* 0x005e220000209000 */
[----:B------:R-:W-:Y:S01]  /*06d0*/  IADD3 R7, PT, PT, R5, R4, RZ ;  /* 0x0000000405077210 */ /* 0x000fe20007ffe0ff */
[----:B------:R-:W-:Y:S01]  /*06e0*/  BSSY.RECONVERGENT B0, `(.L_x_11) ;  /* 0x000002c000007945 */ /* 0x000fe20003800200 */
[----:B------:R-:W-:Y:S02]  /*06f0*/  IADD3 R11, PT, PT, RZ, -R5, RZ ;  /* 0x80000005ff0b7210 */ /* 0x000fe40007ffe0ff */
[CC--:B------:R-:W-:Y:S02]  /*0700*/  ISETP.GE.AND P0, PT, R7.reuse, R0.reuse, PT ;  /* 0x000000000700720c */ /* 0x0c0fe40003f06270 */
[----:B------:R-:W-:Y:S02]  /*0710*/  VIMNMX R6, PT, PT, R7, R0, !PT ;  /* 0x0000000007067248 */ /* 0x000fe40007fe0100 */
[----:B------:R-:W-:Y:S02]  /*0720*/  SEL R8, RZ, 0x1, P0 ;  /* 0x00000001ff087807 */ /* 0x000fe40000000000 */
[----:B------:R-:W-:-:S02]  /*0730*/  ISETP.NE.U32.AND P2, PT, R5, RZ, PT ;  /* 0x000000ff0500720c */ /* 0x000fc40003f45070 */
[----:B------:R-:W-:Y:S01]  /*0740*/  IADD3 R6, PT, PT, R6, -R7, -R8 ;  /* 0x8000000706067210 */ /* 0x000fe20007ffe808 */
[----:B0-----:R-:W0:Y:S02]  /*0750*/  MUFU.RCP R9, R9 ;  /* 0x0000000900097308 */ /* 0x001e240000001000 */
[----:B0-----:R-:W-:-:S06]  /*0760*/  VIADD R2, R9, 0xffffffe ;  /* 0x0ffffffe09027836 */ /* 0x001fcc0000000000 */
[----:B------:R0:W1:Y:S02]  /*0770*/  F2I.FTZ.U32.TRUNC.NTZ R3, R2 ;  /* 0x0000000200037305 */ /* 0x000064000021f000 */
[----:B0-----:R-:W-:Y:S01]  /*0780*/  MOV R2, RZ ;  /* 0x000000ff00027202 */ /* 0x001fe20000000f00 */
[----:B-1----:R-:W-:-:S04]  /*0790*/  IMAD R11, R11, R3, RZ ;  /* 0x000000030b0b7224 */ /* 0x002fc800078e02ff */
[----:B------:R-:W-:-:S06]  /*07a0*/  IMAD.HI.U32 R11, R3, R11, R2 ;  /* 0x0000000b030b7227 */ /* 0x000fcc00078e0002 */
[----:B------:R-:W-:-:S05]  /*07b0*/  IMAD.HI.U32 R9, R11, R6, RZ ;  /* 0x000000060b097227 */ /* 0x000fca00078e00ff */
[----:B------:R-:W-:-:S05]  /*07c0*/  IADD3 R2, PT, PT, -R9, RZ, RZ ;  /* 0x000000ff09027210 */ /* 0x000fca0007ffe1ff */
[----:B------:R-:W-:Y:S02]  /*07d0*/  IMAD R6, R5, R2, R6 ;  /* 0x0000000205067224 */ /* 0x000fe400078e0206 */
[----:B------:R-:W0:Y:S03]  /*07e0*/  LDC.64 R2, c[0x0][0x388] ;  /* 0x0000e200ff027b82 */ /* 0x000e260000000a00 */
[----:B------:R-:W-:-:S13]  /*07f0*/  ISETP.GE.U32.AND P0, PT, R6, R5, PT ;  /* 0x000000050600720c */ /* 0x000fda0003f06070 */
[----:B------:R-:W-:Y:S01]  /*0800*/  @P0 IMAD.IADD R6, R6, 0x1, -R5 ;  /* 0x0000000106060824 */ /* 0x000fe200078e0a05 */
[----:B------:R-:W-:-:S04]  /*0810*/  @P0 IADD3 R9, PT, PT, R9, 0x1, RZ ;  /* 0x0000000109090810 */ /* 0x000fc80007ffe0ff */
[----:B------:R-:W-:Y:S02]  /*0820*/  ISETP.GE.U32.AND P1, PT, R6, R5, PT ;  /* 0x000000050600720c */ /* 0x000fe40003f26070 */
[----:B------:R-:W1:Y:S11]  /*0830*/  LDC.64 R6, c[0x0][0x380] ;  /* 0x0000e000ff067b82 */ /* 0x000e760000000a00 */
[----:B------:R-:W-:-:S02]  /*0840*/  @P1 IADD3 R9, PT, PT, R9, 0x1, RZ ;  /* 0x0000000109091810 */ /* 0x000fc40007ffe0ff */
[----:B------:R-:W-:-:S04]  /*0850*/  @!P2 LOP3.LUT R9, RZ, R5, RZ, 0x33, !PT ;  /* 0x00000005ff09a212 */ /* 0x000fc800078e33ff */
[----:B------:R-:W-:-:S04]  /*0860*/  IADD3 R12, PT, PT, R8, R9, RZ ;  /* 0x00000009080c7210 */ /* 0x000fc80007ffe0ff */
[C---:B------:R-:W-:Y:S02]  /*0870*/  LOP3.LUT R8, R12.reuse, 0x3, RZ, 0xc0, !PT ;  /* 0x000000030c087812 */ /* 0x040fe400078ec0ff */
[----:B------:R-:W-:Y:S02]  /*0880*/  ISETP.GE.U32.AND P1, PT, R12, 0x3, PT ;  /* 0x000000030c00780c */ /* 0x000fe40003f26070 */
[----:B------:R-:W-:-:S13]  /*0890*/  ISETP.NE.AND P0, PT, R8, 0x3, PT ;  /* 0x000000030800780c */ /* 0x000fda0003f05270 */
[----:B0-----:R-:W-:Y:S05]  /*08a0*/  @!P0 BRA `(.L_x_12) ;  /* 0x00000000003c8947 */ /* 0x001fea0003800000 */
[----:B------:R-:W0:Y:S01]  /*08b0*/  LDC.64 R8, c[0x0][0x380] ;  /* 0x0000e000ff087b82 */ /* 0x000e220000000a00 */
[----:B------:R-:W-:-:S04]  /*08c0*/  IADD3 R12, PT, PT, R12, 0x1, RZ ;  /* 0x000000010c0c7810 */ /* 0x000fc80007ffe0ff */
[----:B------:R-:W-:-:S03]  /*08d0*/  LOP3.LUT R12, R12, 0x3, RZ, 0xc0, !PT ;  /* 0x000000030c0c7812 */ /* 0x000fc600078ec0ff */
[----:B------:R-:W2:Y:S02]  /*08e0*/  LDC.64 R10, c[0x0][0x388] ;  /* 0x0000e200ff0a7b82 */ /* 0x000ea40000000a00 */
[----:B------:R-:W-:-:S07]  /*08f0*/  IMAD.MOV R16, RZ, RZ, -R12 ;  /* 0x000000ffff107224 */ /* 0x000fce00078e0a0c */
.L_x_13:
[----:B--2---:R-:W-:-:S06]  /*0900*/  IMAD.WIDE R14, R4, 0x4, R10 ;  /* 0x00000004040e7825 */ /* 0x004fcc00078e020a */
[----:B------:R-:W2:Y:S01]  /*0910*/  LDG.E R14, desc[UR4][R14.64] ;  /* 0x000000040e0e7981 */ /* 0x000ea2000c1e1900 */
[----:B---3--:R-:W-:Y:S02]  /*0920*/  HFMA2 R17, -RZ, RZ, 2, 0 ;  /* 0x40000000ff117431 */ /* 0x008fe400000001ff */
[----:B0-----:R-:W-:Y:S01]  /*0930*/  IMAD.WIDE R12, R4, 0x4, R8 ;  /* 0x00000004040c7825 */ /* 0x001fe200078e0208 */
[----:B------:R-:W-:Y:S02]  /*0940*/  IADD3 R16, PT, PT, R16, 0x1, RZ ;  /* 0x0000000110107810 */ /* 0x000fe40007ffe0ff */
[----:B------:R-:W-:Y:S02]  /*0950*/  IADD3 R4, PT, PT, R5, R4, RZ ;  /* 0x0000000405047210 */ /* 0x000fe40007ffe0ff */
[----:B------:R-:W-:Y:S01]  /*0960*/  ISETP.NE.AND P0, PT, R16, RZ, PT ;  /* 0x000000ff1000720c */ /* 0x000fe20003f05270 */
[----:B--2---:R-:W-:-:S05]  /*0970*/  FFMA R17, R14, R17, 1 ;  /* 0x3f8000000e117423 */ /* 0x004fca0000000011 */
[----:B------:R3:W-:Y:S07]  /*0980*/  STG.E desc[UR4][R12.64], R17 ;  /* 0x000000110c007986 */ /* 0x0007ee000c101904 */
[----:B------:R-:W-:Y:S05]  /*0990*/  @P0 BRA `(.L_x_13) ;  /* 0xfffffffc00d80947 */ /* 0x000fea000383ffff */
.L_x_12:
[----:B------:R-:W-:Y:S05]  /*09a0*/  BSYNC.RECONVERGENT B0 ;  /* 0x0000000000007941 */ /* 0x000fea0003800200 */
.L_x_11:
[----:B------:R-:W-:Y:S05]  /*09b0*/  @!P1 EXIT ;  /* 0x000000000000994d */ /* 0x000fea0003800000 */
.L_x_14:
[----:B--23--:R-:W-:-:S05]  /*09c0*/  IMAD.WIDE R16, R4, 0x4, R2 ;  /* 0x0000000404107825 */ /* 0x00cfca00078e0202 */
[----:B------:R-:W2:Y:S01]  /*09d0*/  LDG.E R9, desc[UR4][R16.64] ;  /* 0x0000000410097981 */ /* 0x000ea2000c1e1900 */
[----:B------:R-:W-:Y:S01]  /*09e0*/  MOV R8, 0x40000000 ;  /* 0x4000000000087802 */ /* 0x000fe20000000f00 */
[----:B-1----:R-:W-:-:S04]  /*09f0*/  IMAD.WIDE R20, R4, 0x4, R6 ;  /* 0x0000000404147825 */ /* 0x002fc800078e0206 */
[----:B------:R-:W-:-:S04]  /*0a00*/  IMAD.WIDE R10, R5, 0x4, R16 ;  /* 0x00000004050a7825 */ /* 0x000fc800078e0210 */
[----:B--2---:R-:W-:-:S05]  /*0a10*/  FFMA R9, R9, R8, 1 ;  /* 0x3f80000009097423 */ /* 0x004fca0000000008 */
[----:B------:R0:W-:Y:S04]  /*0a20*/  STG.E desc[UR4][R20.64], R9 ;  /* 0x0000000914007986 */ /* 0x0001e8000c101904 */
[----:B------:R-:W2:Y:S01]  /*0a30*/  LDG.E R15, desc[UR4][R10.64] ;  /* 0x000000040a0f7981 */ /* 0x000ea2000c1e1900 */
[----:B------:R-:W-:-:S04]  /*0a40*/  IMAD.WIDE R12, R5, 0x4, R20 ;  /* 0x00000004050c7825 */ /* 0x000fc800078e0214 */
[----:B--2---:R-:W-:Y:S01]  /*0a50*/  FFMA R23, R15, R8, 1 ;  /* 0x3f8000000f177423 */ /* 0x004fe20000000008 */
[----:B------:R-:W-:-:S04]  /*0a60*/  IMAD.WIDE R14, R5, 0x4, R10 ;  /* 0x00000004050e7825 */ /* 0x000fc800078e020a */
[----:B------:R2:W-:Y:S04]  /*0a70*/  STG.E desc[UR4][R12.64], R23 ;  /* 0x000000170c007986 */ /* 0x0005e8000c101904 */
[----:B------:R-:W3:Y:S01]  /*0a80*/  LDG.E R19, desc[UR4][R14.64] ;  /* 0x000000040e137981 */ /* 0x000ee2000c1e1900 */
[----:B------:R-:W-:-:S04]  /*0a90*/  IMAD.WIDE R16, R5, 0x4, R12 ;  /* 0x0000000405107825 */ /* 0x000fc800078e020c */
[----:B---3--:R-:W-:Y:S01]  /*0aa0*/  FFMA R25, R19, R8, 1 ;  /* 0x3f80000013197423 */ /* 0x008fe20000000008 */
[----:B------:R-:W-:-:S04]  /*0ab0*/  IMAD.WIDE R18, R5, 0x4, R14 ;  /* 0x0000000405127825 */ /* 0x000fc800078e020e */
[----:B------:R2:W-:Y:S04]  /*0ac0*/  STG.E desc[UR4][R16.64], R25 ;  /* 0x0000001910007986 */ /* 0x0005e8000c101904 */
[----:B------:R-:W0:Y:S01]  /*0ad0*/  LDG.E R19, desc[UR4][R18.64] ;  /* 0x0000000412137981 */ /* 0x000e22000c1e1900 */
[C---:B------:R-:W-:Y:S01]  /*0ae0*/  IMAD.WIDE R10, R5.reuse, 0x4, R16 ;  /* 0x00000004050a7825 */ /* 0x040fe200078e0210 */
[----:B------:R-:W-:-:S04]  /*0af0*/  LEA R4, R5, R4, 0x2 ;  /* 0x0000000405047211 */ /* 0x000fc800078e10ff */
[----:B------:R-:W-:Y:S01]  /*0b00*/  ISETP.GE.AND P0, PT, R4, R0, PT ;  /* 0x000000000400720c */ /* 0x000fe20003f06270 */
[----:B0-----:R-:W-:-:S05]  /*0b10*/  FFMA R9, R19, R8, 1 ;  /* 0x3f80000013097423 */ /* 0x001fca0000000008 */
[----:B------:R2:W-:Y:S07]  /*0b20*/  STG.E desc[UR4][R10.64], R9 ;  /* 0x000000090a007986 */ /* 0x0005ee000c101904 */
[----:B------:R-:W-:Y:S05]  /*0b30*/  @!P0 BRA `(.L_x_14) ;  /* 0xfffffffc00a08947 */ /* 0x000fea000383ffff */
[----:B------:R-:W-:Y:S05]  /*0b40*/  EXIT ;  /* 0x000000000000794d */ /* 0x000fea0003800000 */
.L_x_15:
        /* <DEDUP_REMOVED lines=11> */
.L_x_24:


//--------------------- .text._Z19pattern3_vectorizedPfPKfi --------------------------
	.section	.text._Z19pattern3_vectorizedPfPKfi,"ax",@progbits
	.align	128
        .global         _Z19pattern3_vectorizedPfPKfi
        .type           _Z19pattern3_vectorizedPfPKfi,@function
        .size           _Z19pattern3_vectorizedPfPKfi,(.L_x_25 - _Z19pattern3_vectorizedPfPKfi)
        .other          _Z19pattern3_vectorizedPfPKfi,@"STO_CUDA_ENTRY STV_DEFAULT"
_Z19pattern3_vectorizedPfPKfi:
.text._Z19pattern3_vectorizedPfPKfi:
[----:B------:R-:W-:Y:S01]  /*0000*/  LDC R1, c[0x0][0x37c] ;  /* 0x0000df00ff017b82 */ /* 0x000fe20000000800 */
[----:B------:R-:W0:Y:S07]  /*0010*/  S2R R0, SR_TID.X ;  /* 0x0000000000007919 */ /* 0x000e2e0000002100 */
[----:B------:R-:W0:Y:S01]  /*0020*/  S2UR UR4, SR_CTAID.X ;  /* 0x00000000000479c3 */ /* 0x000e220000002500 */
[----:B------:R-:W1:Y:S07]  /*0030*/  LDCU UR5, c[0x0][0x390] ;  /* 0x00007200ff0577ac */ /* 0x000e6e0008000800 */
[----:B------:R-:W0:Y:S02]  /*0040*/  LDC R7, c[0x0][0x360] ;  /* 0x0000d800ff077b82 */ /* 0x000e240000000800 */
[----:B0-----:R-:W-:-:S05]  /*0050*/  IMAD R7, R7, UR4, R0 ;  /* 0x0000000407077c24 */ /* 0x001fca000f8e0200 */
[----:B------:R-:W-:-:S04]  /*0060*/  LEA R0, R7, 0x3, 0x2 ;  /* 0x0000000307007811 */ /* 0x000fc800078e10ff */
[----:B-1----:R-:W-:-:S13]  /*0070*/  ISETP.GE.AND P0, PT, R0, UR5, PT ;  /* 0x0000000500007c0c */ /* 0x002fda000bf06270 */
[----:B------:R-:W-:Y:S05]  /*0080*/  @P0 EXIT ;  /* 0x000000000000094d */ /* 0x000fea0003800000 */
[----:B------:R-:W0:Y:S01]  /*0090*/  LDC.64 R2, c[0x0][0x388] ;  /* 0x0000e200ff027b82 */ /* 0x000e220000000a00 */
[----:B------:R-:W1:Y:S07]  /*00a0*/  LDCU.64 UR4, c[0x0][0x358] ;  /* 0x00006b00ff0477ac */ /* 0x000e6e0008000a00 */
[----:B------:R-:W2:Y:S01]  /*00b0*/  LDC.64 R4, c[0x0][0x380] ;  /* 0x0000e000ff047b82 */ /* 0x000ea20000000a00 */
[----:B0-----:R-:W-:-:S05]  /*00c0*/  IMAD.WIDE R2, R7, 0x10, R2 ;  /* 0x0000001007027825 */ /* 0x001fca00078e0202 */
[----:B-1----:R-:W3:Y:S01]  /*00d0*/  LDG.E.128 R8, desc[UR4][R2.64] ;  /* 0x0000000402087981 */ /* 0x002ee2000c1e1d00 */
[----:B------:R-:W-:Y:S02]  /*00e0*/  HFMA2 R0, -RZ, RZ, 2, 0 ;  /* 0x40000000ff007431 */ /* 0x000fe400000001ff */
[----:B--2---:R-:W-:-:S04]  /*00f0*/  IMAD.WIDE R4, R7, 0x10, R4 ;  /* 0x0000001007047825 */ /* 0x004fc800078e0204 */
[-C--:B---3--:R-:W-:Y:S01]  /*0100*/  FFMA R8, R8, R0.reuse, 1 ;  /* 0x3f80000008087423 */ /* 0x088fe20000000000 */
[-C--:B------:R-:W-:Y:S01]  /*0110*/  FFMA R9, R9, R0.reuse, 1 ;  /* 0x3f80000009097423 */ /* 0x080fe20000000000 */
[-C--:B------:R-:W-:Y:S01]  /*0120*/  FFMA R10, R10, R0.reuse, 1 ;  /* 0x3f8000000a0a7423 */ /* 0x080fe20000000000 */
[----:B------:R-:W-:-:S05]  /*0130*/  FFMA R11, R11, R0, 1 ;  /* 0x3f8000000b0b7423 */ /* 0x000fca0000000000 */
[----:B------:R-:W-:Y:S01]  /*0140*/  STG.E.128 desc[UR4][R4.64], R8 ;  /* 0x0000000804007986 */ /* 0x000fe2000c101d04 */
[----:B------:R-:W-:Y:S05]  /*0150*/  EXIT ;  /* 0x000000000000794d */ /* 0x000fea0003800000 */
.L_x_16:
        /* <DEDUP_REMOVED lines=10> */
.L_x_25:


//--------------------- .text._Z20pattern2_grid_stridePfPKfi --------------------------
	.section	.text._Z20pattern2_grid_stridePfPKfi,"ax",@progbits
	.align	128
        .global         _Z20pattern2_grid_stridePfPKfi
        .type           _Z20pattern2_grid_stridePfPKfi,@function
        .size           _Z20pattern2_grid_stridePfPKfi,(.L_x_26 - _Z20pattern2_grid_stridePfPKfi)
        .other          _Z20pattern2_grid_stridePfPKfi,@"STO_CUDA_ENTRY STV_DEFAULT"
_Z20pattern2_grid_stridePfPKfi:
.text._Z20pattern2_grid_stridePfPKfi:
[----:B------:R-:W-:Y:S01]  /*0000*/  LDC R1, c[0x0][0x37c] ;  /* 0x0000df00ff017b82 */ /* 0x000fe20000000800 */
[----:B------:R-:W0:Y:S07]  /*0010*/  S2R R7, SR_TID.X ;  /* 0x0000000000077919 */ /* 0x000e2e0000002100 */
[----:B------:R-:W0:Y:S01]  /*0020*/  S2UR UR4, SR_CTAID.X ;  /* 0x00000000000479c3 */ /* 0x000e220000002500 */
[----:B------:R-:W1:Y:S07]  /*0030*/  LDCU UR6, c[0x0][0x390] ;  /* 0x00007200ff0677ac */ /* 0x000e6e0008000800 */
[----:B------:R-:W0:Y:S01]  /*0040*/  LDC R0, c[0x0][0x360] ;  /* 0x0000d800ff007b82 */ /* 0x000e220000000800 */
[----:B------:R-:W2:Y:S01]  /*0050*/  LDCU UR5, c[0x0][0x370] ;  /* 0x00006e00ff0577ac */ /* 0x000ea20008000800 */
[----:B0-----:R-:W-:-:S02]  /*0060*/  IMAD R7, R0, UR4, R7 ;  /* 0x0000000400077c24 */ /* 0x001fc4000f8e0207 */
[----:B--2---:R-:W-:-:S03]  /*0070*/  IMAD R0, R0, UR5, RZ ;  /* 0x0000000500007c24 */ /* 0x004fc6000f8e02ff */
[----:B-1----:R-:W-:-:S13]  /*0080*/  ISETP.GE.AND P0, PT, R7, UR6, PT ;  /* 0x0000000607007c0c */ /* 0x002fda000bf06270 */
[----:B------:R-:W-:Y:S05]  /*0090*/  @P0 EXIT ;  /* 0x000000000000094d */ /* 0x000fea0003800000 */
[----:B------:R-:W0:Y:S01]  /*00a0*/  I2F.U32.RP R8, R0 ;  /* 0x0000000000087306 */ /* 0x000e220000209000 */
[C---:B------:R-:W-:Y:S01]  /*00b0*/  IMAD.IADD R4, R0.reuse, 0x1, R7 ;  /* 0x0000000100047824 */ /* 0x040fe200078e0207 */
[----:B------:R-:W-:Y:S01]  /*00c0*/  IADD3 R9, PT, PT, RZ, -R0, RZ ;  /* 0x80000000ff097210 */ /* 0x000fe20007ffe0ff */
[----:B------:R-:W1:Y:S01]  /*00d0*/  LDCU.64 UR4, c[0x0][0x358] ;  /* 0x00006b00ff0477ac */ /* 0x000e620008000a00 */
[----:B------:R-:W-:Y:S01]  /*00e0*/  ISETP.NE.U32.AND P2, PT, R0, RZ, PT ;  /* 0x000000ff0000720c */ /* 0x000fe20003f45070 */
[----:B------:R-:W-:Y:S01]  /*00f0*/  BSSY.RECONVERGENT B0, `(.L_x_17) ;  /* 0x000002a000007945 */ /* 0x000fe20003800200 */
[C---:B------:R-:W-:Y:S02]  /*0100*/  ISETP.GE.AND P0, PT, R4.reuse, UR6, PT ;  /* 0x0000000604007c0c */ /* 0x040fe4000bf06270 */
[----:B------:R-:W-:Y:S02]  /*0110*/  VIMNMX R5, PT, PT, R4, UR6, !PT ;  /* 0x0000000604057c48 */ /* 0x000fe4000ffe0100 */
[----:B------:R-:W-:-:S04]  /*0120*/  SEL R6, RZ, 0x1, P0 ;  /* 0x00000001ff067807 */ /* 0x000fc80000000000 */
[----:B------:R-:W-:Y:S01]  /*0130*/  IADD3 R5, PT, PT, R5, -R4, -R6 ;  /* 0x8000000405057210 */ /* 0x000fe20007ffe806 */
[----:B0-----:R-:W0:Y:S02]  /*0140*/  MUFU.RCP R8, R8 ;  /* 0x0000000800087308 */ /* 0x001e240000001000 */
[----:B0-----:R-:W-:-:S06]  /*0150*/  IADD3 R2, PT, PT, R8, 0xffffffe, RZ ;  /* 0x0ffffffe08027810 */ /* 0x001fcc0007ffe0ff */
[----:B------:R0:W2:Y:S02]  /*0160*/  F2I.FTZ.U32.TRUNC.NTZ R3, R2 ;  /* 0x0000000200037305 */ /* 0x0000a4000021f000 */
[----:B0-----:R-:W-:Y:S02]  /*0170*/  HFMA2 R2, -RZ, RZ, 0, 0 ;  /* 0x00000000ff027431 */ /* 0x001fe400000001ff */
[----:B--2---:R-:W-:-:S04]  /*0180*/  IMAD R9, R9, R3, RZ ;  /* 0x0000000309097224 */ /* 0x004fc800078e02ff */
[----:B------:R-:W-:-:S06]  /*0190*/  IMAD.HI.U32 R8, R3, R9, R2 ;  /* 0x0000000903087227 */ /* 0x000fcc00078e0002 */
[----:B------:R-:W-:-:S04]  /*01a0*/  IMAD.HI.U32 R9, R8, R5, RZ ;  /* 0x0000000508097227 */ /* 0x000fc800078e00ff */
[----:B------:R-:W-:-:S04]  /*01b0*/  IMAD.MOV R2, RZ, RZ, -R9 ;  /* 0x000000ffff027224 */ /* 0x000fc800078e0a09 */
[----:B------:R-:W-:Y:S02]  /*01c0*/  IMAD R5, R0, R2, R5 ;  /* 0x0000000200057224 */ /* 0x000fe400078e0205 */
[----:B------:R-:W0:Y:S03]  /*01d0*/  LDC.64 R2, c[0x0][0x388] ;  /* 0x0000e200ff027b82 */ /* 0x000e260000000a00 */
[----:B------:R-:W-:-:S13]  /*01e0*/  ISETP.GE.U32.AND P0, PT, R5, R0, PT ;  /* 0x000000000500720c */ /* 0x000fda0003f06070 */
[----:B------:R-:W-:Y:S02]  /*01f0*/  @P0 IADD3 R5, PT, PT, -R0, R5, RZ ;  /* 0x0000000500050210 */ /* 0x000fe40007ffe1ff */
[----:B------:R-:W-:Y:S02]  /*0200*/  @P0 IADD3 R9, PT, PT, R9, 0x1, RZ ;  /* 0x0000000109090810 */ /* 0x000fe40007ffe0ff */
[-C--:B------:R-:W-:Y:S02]  /*0210*/  ISETP.GE.U32.AND P1, PT, R5, R0.reuse, PT ;  /* 0x000000000500720c */ /* 0x080fe40003f26070 */
[----:B------:R-:W2:Y:S11]  /*0220*/  LDC.64 R4, c[0x0][0x380] ;  /* 0x0000e000ff047b82 */ /* 0x000eb60000000a00 */
[----:B------:R-:W-:Y:S01]  /*0230*/  @P1 VIADD R9, R9, 0x1 ;  /* 0x0000000109091836 */ /* 0x000fe20000000000 */
[----:B------:R-:W-:-:S04]  /*0240*/  @!P2 LOP3.LUT R9, RZ, R0, RZ, 0x33, !PT ;  /* 0x00000000ff09a212 */ /* 0x000fc800078e33ff */
[----:B------:R-:W-:-:S04]  /*0250*/  IADD3 R6, PT, PT, R6, R9, RZ ;  /* 0x0000000906067210 */ /* 0x000fc80007ffe0ff */
[C---:B------:R-:W-:Y:S02]  /*0260*/  LOP3.LUT R8, R6.reuse, 0x3, RZ, 0xc0, !PT ;  /* 0x0000000306087812 */ /* 0x040fe400078ec0ff */
[----:B------:R-:W-:Y:S02]  /*0270*/  ISETP.GE.U32.AND P1, PT, R6, 0x3, PT ;  /* 0x000000030600780c */ /* 0x000fe40003f26070 */
[----:B------:R-:W-:-:S13]  /*0280*/  ISETP.NE.AND P0, PT, R8, 0x3, PT ;  /* 0x000000030800780c */ /* 0x000fda0003f05270 */
[----:B01----:R-:W-:Y:S05]  /*0290*/  @!P0 BRA `(.L_x_18) ;  /* 0x00000000003c8947 */ /* 0x003fea0003800000 */
[----:B------:R-:W0:Y:S01]  /*02a0*/  LDC.64 R8, c[0x0][0x380] ;  /* 0x0000e000ff087b82 */ /* 0x000e220000000a00 */
[----:B------:R-:W-:-:S04]  /*02b0*/  IADD3 R6, PT, PT, R6, 0x1, RZ ;  /* 0x0000000106067810 */ /* 0x000fc80007ffe0ff */
[----:B------:R-:W-:-:S03]  /*02c0*/  LOP3.LUT R6, R6, 0x3, RZ, 0xc0, !PT ;  /* 0x0000000306067812 */ /* 0x000fc600078ec0ff */
[----:B------:R-:W1:Y:S02]  /*02d0*/  LDC.64 R10, c[0x0][0x388] ;  /* 0x0000e200ff0a7b82 */ /* 0x000e640000000a00 */
[----:B------:R-:W-:-:S07]  /*02e0*/  IMAD.MOV R6, RZ, RZ, -R6 ;  /* 0x000000ffff067224 */ /* 0x000fce00078e0a06 */
.L_x_19:
[----:B-1----:R-:W-:-:S06]  /*02f0*/  IMAD.WIDE R14, R7, 0x4, R10 ;  /* 0x00000004070e7825 */ /* 0x002fcc00078e020a */
[----:B---3--:R-:W3:Y:S01]  /*0300*/  LDG.E R14, desc[UR4][R14.64] ;  /* 0x000000040e0e7981 */ /* 0x008ee2000c1e1900 */
[----:B------:R-:W-:Y:S01]  /*0310*/  MOV R17, 0x40000000 ;  /* 0x4000000000117802 */ /* 0x000fe20000000f00 */
[----:B0-----:R-:W-:Y:S01]  /*0320*/  IMAD.WIDE R12, R7, 0x4, R8 ;  /* 0x00000004070c7825 */ /* 0x001fe200078e0208 */
[----:B------:R-:W-:-:S03]  /*0330*/  IADD3 R6, PT, PT, R6, 0x1, RZ ;  /* 0x0000000106067810 */ /* 0x000fc60007ffe0ff */
[----:B------:R-:W-:Y:S01]  /*0340*/  IMAD.IADD R7, R0, 0x1, R7 ;  /* 0x0000000100077824 */ /* 0x000fe200078e0207 */
[----:B------:R-:W-:Y:S01]  /*0350*/  ISETP.NE.AND P0, PT, R6, RZ, PT ;  /* 0x000000ff0600720c */ /* 0x000fe20003f05270 */
[----:B---3--:R-:W-:-:S05]  /*0360*/  FFMA R17, R14, R17, 1 ;  /* 0x3f8000000e117423 */ /* 0x008fca0000000011 */
[----:B------:R3:W-:Y:S07]  /*0370*/  STG.E desc[UR4][R12.64], R17 ;  /* 0x000000110c007986 */ /* 0x0007ee000c101904 */
[----:B------:R-:W-:Y:S05]  /*0380*/  @P0 BRA `(.L_x_19) ;  /* 0xfffffffc00d80947 */ /* 0x000fea000383ffff */
.L_x_18:
[----:B------:R-:W-:Y:S05]  /*0390*/  BSYNC.RECONVERGENT B0 ;  /* 0x0000000000007941 */ /* 0x000fea0003800200 */
.L_x_17:
[----:B------:R-:W-:Y:S05]  /*03a0*/  @!P1 EXIT ;  /* 0x000000000000994d */ /* 0x000fea0003800000 */
.L_x_20:
[----:B-1----:R-:W-:-:S05]  /*03b0*/  IMAD.WIDE R14, R7, 0x4, R2 ;  /* 0x00000004070e7825 */ /* 0x002fca00078e0202 */
[----:B------:R-:W4:Y:S01]  /*03c0*/  LDG.E R9, desc[UR4][R14.64] ;  /* 0x000000040e097981 */ /* 0x000f22000c1e1900 */
[----:B------:R-:W-:Y:S02]  /*03d0*/  HFMA2 R6, -RZ, RZ, 2, 0 ;  /* 0x40000000ff067431 */ /* 0x000fe400000001ff */
[----:B--2---:R-:W-:-:S04]  /*03e0*/  IMAD.WIDE R18, R7, 0x4, R4 ;  /* 0x0000000407127825 */ /* 0x004fc800078e0204 */
[----:B----4-:R-:W-:Y:S01]  /*03f0*/  FFMA R21, R9, R6, 1 ;  /* 0x3f80000009157423 */ /* 0x010fe20000000006 */
[----:B------:R-:W-:-:S04]  /*0400*/  IMAD.WIDE R8, R0, 0x4, R14 ;  /* 0x0000000400087825 */ /* 0x000fc800078e020e */
[----:B------:R0:W-:Y:S04]  /*0410*/  STG.E desc[UR4][R18.64], R21 ;  /* 0x0000001512007986 */ /* 0x0001e8000c101904 */
[----:B---3--:R-:W2:Y:S01]  /*0420*/  LDG.E R13, desc[UR4][R8.64] ;  /* 0x00000004080d7981 */ /* 0x008ea2000c1e1900 */
[----:B------:R-:W-:-:S04]  /*0430*/  IMAD.WIDE R10, R0, 0x4, R18 ;  /* 0x00000004000a7825 */ /* 0x000fc800078e0212 */
[----:B--2---:R-:W-:Y:S01]  /*0440*/  FFMA R23, R13, R6, 1 ;  /* 0x3f8000000d177423 */ /* 0x004fe20000000006 */
[----:B------:R-:W-:-:S04]  /*0450*/  IMAD.WIDE R12, R0, 0x4, R8 ;  /* 0x00000004000c7825 */ /* 0x000fc800078e0208 */
[----:B------:R1:W-:Y:S04]  /*0460*/  STG.E desc[UR4][R10.64], R23 ;  /* 0x000000170a007986 */ /* 0x0003e8000c101904 */
[----:B------:R-:W2:Y:S01]  /*0470*/  LDG.E R17, desc[UR4][R12.64] ;  /* 0x000000040c117981 */ /* 0x000ea2000c1e1900 */
[----:B------:R-:W-:-:S04]  /*0480*/  IMAD.WIDE R14, R0, 0x4, R10 ;  /* 0x00000004000e7825 */ /* 0x000fc800078e020a */
[----:B--2---:R-:W-:Y:S01]  /*0490*/  FFMA R25, R17, R6, 1 ;  /* 0x3f80000011197423 */ /* 0x004fe20000000006 */
[----:B------:R-:W-:-:S04]  /*04a0*/  IMAD.WIDE R16, R0, 0x4, R12 ;  /* 0x0000000400107825 */ /* 0x000fc800078e020c */
[----:B------:R1:W-:Y:S04]  /*04b0*/  STG.E desc[UR4][R14.64], R25 ;  /* 0x000000190e007986 */ /* 0x0003e8000c101904 */
[----:B------:R-:W0:Y:S01]  /*04c0*/  LDG.E R17, desc[UR4][R16.64] ;  /* 0x0000000410117981 */ /* 0x000e22000c1e1900 */
[C---:B------:R-:W-:Y:S01]  /*04d0*/  IMAD.WIDE R8, R0.reuse, 0x4, R14 ;  /* 0x0000000400087825 */ /* 0x040fe200078e020e */
[----:B------:R-:W-:-:S04]  /*04e0*/  LEA R7, R0, R7, 0x2 ;  /* 0x0000000700077211 */ /* 0x000fc800078e10ff */
[----:B------:R-:W-:Y:S01]  /*04f0*/  ISETP.GE.AND P0, PT, R7, UR6, PT ;  /* 0x0000000607007c0c */ /* 0x000fe2000bf06270 */
[----:B0-----:R-:W-:-:S05]  /*0500*/  FFMA R19, R17, R6, 1 ;  /* 0x3f80000011137423 */ /* 0x001fca0000000006 */
[----:B------:R1:W-:Y:S07]  /*0510*/  STG.E desc[UR4][R8.64], R19 ;  /* 0x0000001308007986 */ /* 0x0003ee000c101904 */
[----:B------:R-:W-:Y:S05]  /*0520*/  @!P0 BRA `(.L_x_20) ;  /* 0xfffffffc00a08947 */ /* 0x000fea000383ffff */
[----:B------:R-:W-:Y:S05]  /*0530*/  EXIT ;  /* 0x000000000000794d */ /* 0x000fea0003800000 */
.L_x_21:
        /* <DEDUP_REMOVED lines=12> */
.L_x_26:


//--------------------- .text._Z17pattern1_standardPfPKfi --------------------------
	.section	.text._Z17pattern1_standardPfPKfi,"ax",@progbits
	.align	128
        .global         _Z17pattern1_standardPfPKfi
        .type           _Z17pattern1_standardPfPKfi,@function
        .size           _Z17pattern1_standardPfPKfi,(.L_x_27 - _Z17pattern1_standardPfPKfi)
        .other          _Z17pattern1_standardPfPKfi,@"STO_CUDA_ENTRY STV_DEFAULT"
_Z17pattern1_standardPfPKfi:
.text._Z17pattern1_standardPfPKfi:
[----:B------:R-:W-:Y:S01]  /*0000*/  LDC R1, c[0x0][0x37c] ;  /* 0x0000df00ff017b82 */ /* 0x000fe20000000800 */
[----:B------:R-:W0:Y:S07]  /*0010*/  S2R R0, SR_TID.X ;  /* 0x0000000000007919 */ /* 0x000e2e0000002100 */
[----:B------:R-:W0:Y:S01]  /*0020*/  S2UR UR4, SR_CTAID.X ;  /* 0x00000000000479c3 */ /* 0x000e220000002500 */
[----:B------:R-:W1:Y:S07]  /*0030*/  LDCU UR5, c[0x0][0x390] ;  /* 0x00007200ff0577ac */ /* 0x000e6e0008000800 */
[----:B------:R-:W0:Y:S02]  /*0040*/  LDC R7, c[0x0][0x360] ;  /* 0x0000d800ff077b82 */ /* 0x000e240000000800 */
[----:B0-----:R-:W-:-:S05]  /*0050*/  IMAD R7, R7, UR4, R0 ;  /* 0x0000000407077c24 */ /* 0x001fca000f8e0200 */
[----:B-1----:R-:W-:-:S13]  /*0060*/  ISETP.GE.AND P0, PT, R7, UR5, PT ;  /* 0x0000000507007c0c */ /* 0x002fda000bf06270 */
[----:B------:R-:W-:Y:S05]  /*0070*/  @P0 EXIT ;  /* 0x000000000000094d */ /* 0x000fea0003800000 */
[----:B------:R-:W0:Y:S01]  /*0080*/  LDC.64 R2, c[0x0][0x388] ;  /* 0x0000e200ff027b82 */ /* 0x000e220000000a00 */
[----:B------:R-:W1:Y:S07]  /*0090*/  LDCU.64 UR4, c[0x0][0x358] ;  /* 0x00006b00ff0477ac */ /* 0x000e6e0008000a00 */
[----:B------:R-:W2:Y:S01]  /*00a0*/  LDC.64 R4, c[0x0][0x380] ;  /* 0x0000e000ff047b82 */ /* 0x000ea20000000a00 */
[----:B0-----:R-:W-:-:S06]  /*00b0*/  IMAD.WIDE R2, R7, 0x4, R2 ;  /* 0x0000000407027825 */ /* 0x001fcc00078e0202 */
[----:B-1----:R-:W3:Y:S01]  /*00c0*/  LDG.E R2, desc[UR4][R2.64] ;  /* 0x0000000402027981 */ /* 0x002ee2000c1e1900 */
[----:B------:R-:W-:Y:S02]  /*00d0*/  HFMA2 R9, -RZ, RZ, 2, 0 ;  /* 0x40000000ff097431 */ /* 0x000fe400000001ff */
[----:B--2---:R-:W-:-:S04]  /*00e0*/  IMAD.WIDE R4, R7, 0x4, R4 ;  /* 0x0000000407047825 */ /* 0x004fc800078e0204 */
[----:B---3--:R-:W-:-:S05]  /*00f0*/  FFMA R7, R2, R9, 1 ;  /* 0x3f80000002077423 */ /* 0x008fca0000000009 */
[----:B------:R-:W-:Y:S01]  /*0100*/  STG.E desc[UR4][R4.64], R7 ;  /* 0x0000000704007986 */ /* 0x000fe2000c101904 */
[----:B------:R-:W-:Y:S05]  /*0110*/  EXIT ;  /* 0x000000000000794d */ /* 0x000fea0003800000 */
.L_x_22:
        /* <DEDUP_REMOVED lines=14> */
.L_x_27:


//--------------------- .nv.shared.reserved.0     --------------------------
	.section	.nv.shared.reserved.0,"aw",@nobits
	.weak		__nv_reservedSMEM_offset_0_alias
	.size		__nv_reservedSMEM_offset_0_alias, 0, 64
	.other		__nv_reservedSMEM_offset_0_alias,@"STO_CUDA_RESERVED_SHARED STV_DEFAULT"
__nv_reservedSMEM_offset_0_alias:
	.zero		0
	.zero		64


//--------------------- .nv.constant0._Z22pattern_wrong_stride32PfPKfi --------------------------
	.section	.nv.constant0._Z22pattern_wrong_stride32PfPKfi,"a",@progbits
	.sectionflags	@""
	.align	4
.nv.constant0._Z22pattern_wrong_stride32PfPKfi:
	.zero		916


//--------------------- .nv.constant0._Z31pattern4_vectorized_grid_stridePfPKfi --------------------------
	.section	.nv.constant0._Z31pattern4_vectorized_grid_stridePfPKfi,"a",@progbits
	.sectionflags	@""
	.align	4
.nv.constant0._Z31pattern4_vectorized_grid_stridePfPKfi:
	.zero		916


//--------------------- .nv.constant0._Z19pattern3_vectorizedPfPKfi --------------------------
	.section	.nv.constant0._Z19pattern3_vectorizedPfPKfi,"a",@progbits
	.sectionflags	@""
	.align	4
.nv.constant0._Z19pattern3_vectorizedPfPKfi:
	.zero		916


//--------------------- .nv.constant0._Z20pattern2_grid_stridePfPKfi --------------------------
	.section	.nv.constant0._Z20pattern2_grid_stridePfPKfi,"a",@progbits
	.sectionflags	@""
	.align	4
.nv.constant0._Z20pattern2_grid_stridePfPKfi:
	.zero		916


//--------------------- .nv.constant0._Z17pattern1_standardPfPKfi --------------------------
	.section	.nv.constant0._Z17pattern1_standardPfPKfi,"a",@progbits
	.sectionflags	@""
	.align	4
.nv.constant0._Z17pattern1_standardPfPKfi:
	.zero		916


//--------------------- SYMBOLS --------------------------

	.type		.nv.reservedSmem.offset0,@object
	.size		.nv.reservedSmem.offset0,0x4
